//
// Generated by NVIDIA NVVM Compiler
//
// Compiler Build ID: CL-36424714
// Cuda compilation tools, release 13.0, V13.0.88
// Based on NVVM 20.0.0
//

.version 9.0
.target sm_100
.address_size 64

	// .globl	_Z13computeKernelPKiPii
// _ZZ22computeKernelSharedMemPKiPiiE6V_tile has been demoted

.visible .entry _Z13computeKernelPKiPii(
	.param .u64 .ptr .align 1 _Z13computeKernelPKiPii_param_0,
	.param .u64 .ptr .align 1 _Z13computeKernelPKiPii_param_1,
	.param .u32 _Z13computeKernelPKiPii_param_2
)
{
	.reg .pred 	%p<21>;
	.reg .b32 	%r<40>;
	.reg .b64 	%rd<17>;

	ld.param.u64 	%rd4, [_Z13computeKernelPKiPii_param_0];
	ld.param.u64 	%rd3, [_Z13computeKernelPKiPii_param_1];
	ld.param.u32 	%r19, [_Z13computeKernelPKiPii_param_2];
	cvta.to.global.u64 	%rd1, %rd4;
	mov.u32 	%r20, %ctaid.x;
	mov.u32 	%r21, %ntid.x;
	mov.u32 	%r22, %tid.x;
	mad.lo.s32 	%r1, %r20, %r21, %r22;
	setp.ge.s32 	%p1, %r1, %r19;
	@%p1 bra 	$L__BB0_13;
	mul.wide.s32 	%rd5, %r1, 4;
	add.s64 	%rd2, %rd1, %rd5;
	add.s32 	%r33, %r1, -42;
	mov.b32 	%r38, 1;
	mov.b32 	%r34, -42;
$L__BB0_2:
	setp.lt.s32 	%p2, %r33, 0;
	setp.ge.s32 	%p3, %r33, %r19;
	or.pred  	%p4, %p2, %p3;
	@%p4 bra 	$L__BB0_4;
	ld.global.nc.u32 	%r25, [%rd2];
	mul.wide.u32 	%rd6, %r33, 4;
	add.s64 	%rd7, %rd1, %rd6;
	ld.global.nc.u32 	%r26, [%rd7];
	setp.gt.s32 	%p5, %r25, %r26;
	selp.b32 	%r38, %r38, 0, %p5;
$L__BB0_4:
	setp.eq.s32 	%p6, %r34, 42;
	@%p6 bra 	$L__BB0_12;
	add.s32 	%r8, %r33, 1;
	setp.lt.s32 	%p7, %r8, 0;
	setp.ge.s32 	%p8, %r8, %r19;
	or.pred  	%p9, %p7, %p8;
	@%p9 bra 	$L__BB0_7;
	ld.global.nc.u32 	%r27, [%rd2];
	mul.wide.u32 	%rd8, %r8, 4;
	add.s64 	%rd9, %rd1, %rd8;
	ld.global.nc.u32 	%r28, [%rd9];
	setp.gt.s32 	%p10, %r27, %r28;
	selp.b32 	%r38, %r38, 0, %p10;
$L__BB0_7:
	add.s32 	%r11, %r33, 2;
	setp.lt.s32 	%p11, %r11, 0;
	setp.ge.s32 	%p12, %r11, %r19;
	or.pred  	%p13, %p11, %p12;
	setp.eq.s32 	%p14, %r34, -2;
	or.pred  	%p15, %p14, %p13;
	@%p15 bra 	$L__BB0_9;
	ld.global.nc.u32 	%r29, [%rd2];
	mul.wide.u32 	%rd10, %r11, 4;
	add.s64 	%rd11, %rd1, %rd10;
	ld.global.nc.u32 	%r30, [%rd11];
	setp.gt.s32 	%p16, %r29, %r30;
	selp.b32 	%r38, %r38, 0, %p16;
$L__BB0_9:
	add.s32 	%r14, %r33, 3;
	setp.lt.s32 	%p17, %r14, 0;
	setp.ge.s32 	%p18, %r14, %r19;
	or.pred  	%p19, %p17, %p18;
	@%p19 bra 	$L__BB0_11;
	ld.global.nc.u32 	%r31, [%rd2];
	mul.wide.u32 	%rd12, %r14, 4;
	add.s64 	%rd13, %rd1, %rd12;
	ld.global.nc.u32 	%r32, [%rd13];
	setp.gt.s32 	%p20, %r31, %r32;
	selp.b32 	%r38, %r38, 0, %p20;
$L__BB0_11:
	add.s32 	%r34, %r34, 4;
	add.s32 	%r33, %r33, 4;
	bra.uni 	$L__BB0_2;
$L__BB0_12:
	cvta.to.global.u64 	%rd14, %rd3;
	add.s64 	%rd16, %rd14, %rd5;
	st.global.u32 	[%rd16], %r38;
$L__BB0_13:
	ret;

}
	// .globl	_Z15computeKernel2dPKiPii
.visible .entry _Z15computeKernel2dPKiPii(
	.param .u64 .ptr .align 1 _Z15computeKernel2dPKiPii_param_0,
	.param .u64 .ptr .align 1 _Z15computeKernel2dPKiPii_param_1,
	.param .u32 _Z15computeKernel2dPKiPii_param_2
)
{
	.reg .pred 	%p<43>;
	.reg .b32 	%r<114>;
	.reg .b64 	%rd<19>;

	ld.param.u64 	%rd5, [_Z15computeKernel2dPKiPii_param_0];
	ld.param.u64 	%rd4, [_Z15computeKernel2dPKiPii_param_1];
	ld.param.u32 	%r63, [_Z15computeKernel2dPKiPii_param_2];
	cvta.to.global.u64 	%rd1, %rd5;
	mov.u32 	%r64, %ctaid.x;
	mov.u32 	%r1, %ntid.x;
	mov.u32 	%r65, %tid.x;
	mad.lo.s32 	%r93, %r64, %r1, %r65;
	mov.u32 	%r3, %ctaid.y;
	mov.u32 	%r4, %ntid.y;
	mov.u32 	%r5, %tid.y;
	mad.lo.s32 	%r6, %r3, %r4, %r5;
	setp.ge.s32 	%p1, %r93, %r63;
	@%p1 bra 	$L__BB1_26;
	add.s32 	%r7, %r6, -42;
	mov.u32 	%r66, %nctaid.x;
	mul.lo.s32 	%r8, %r1, %r66;
	add.s32 	%r67, %r6, %r4;
	max.u32 	%r68, %r67, 85;
	sub.s32 	%r69, %r68, %r67;
	setp.lt.u32 	%p2, %r67, 85;
	selp.u32 	%r70, 1, 0, %p2;
	selp.s32 	%r71, -1, 0, %p2;
	add.s32 	%r72, %r69, %r71;
	div.u32 	%r73, %r72, %r4;
	add.s32 	%r74, %r73, %r70;
	mul.hi.u32 	%r75, %r74, -1431655765;
	shr.u32 	%r76, %r75, 1;
	mul.lo.s32 	%r77, %r76, 3;
	sub.s32 	%r78, %r74, %r77;
	add.s32 	%r10, %r78, 1;
	setp.eq.s32 	%p3, %r10, 3;
	selp.b32 	%r11, 0, %r10, %p3;
	add.s32 	%r79, %r3, 2;
	mad.lo.s32 	%r12, %r4, %r79, %r5;
	mul.lo.s32 	%r13, %r4, 3;
	mad.lo.s32 	%r80, %r4, %r3, %r4;
	add.s32 	%r14, %r5, %r80;
	sub.s32 	%r15, %r11, %r74;
	cvta.to.global.u64 	%rd2, %rd4;
$L__BB1_2:
	setp.ne.s32 	%p4, %r6, 0;
	mul.wide.s32 	%rd6, %r93, 4;
	add.s64 	%rd3, %rd2, %rd6;
	@%p4 bra 	$L__BB1_4;
	mov.b32 	%r81, 1;
	st.global.u32 	[%rd3], %r81;
$L__BB1_4:
	setp.gt.u32 	%p5, %r6, 84;
	bar.sync 	0;
	add.s64 	%rd8, %rd1, %rd6;
	ld.global.nc.u32 	%r17, [%rd8];
	@%p5 bra 	$L__BB1_25;
	setp.lt.u32 	%p6, %r74, 2;
	mov.b32 	%r111, 1;
	mov.u32 	%r108, %r7;
	@%p6 bra 	$L__BB1_15;
	add.s32 	%r97, %r14, %r93;
	add.s32 	%r96, %r12, %r93;
	add.s32 	%r95, %r6, %r93;
	mov.b32 	%r111, 1;
	mov.u32 	%r94, %r15;
	mov.u32 	%r98, %r14;
	mov.u32 	%r99, %r6;
	mov.u32 	%r100, %r12;
$L__BB1_7:
	.pragma "nounroll";
	add.s32 	%r29, %r95, -42;
	setp.lt.s32 	%p7, %r29, 0;
	setp.ge.s32 	%p8, %r29, %r63;
	or.pred  	%p9, %p7, %p8;
	setp.eq.s32 	%p10, %r99, 42;
	or.pred  	%p11, %p10, %p9;
	@%p11 bra 	$L__BB1_9;
	mul.wide.u32 	%rd9, %r29, 4;
	add.s64 	%rd10, %rd1, %rd9;
	ld.global.nc.u32 	%r85, [%rd10];
	setp.gt.s32 	%p12, %r17, %r85;
	selp.b32 	%r111, %r111, 0, %p12;
$L__BB1_9:
	add.s32 	%r32, %r97, -42;
	setp.lt.s32 	%p13, %r32, 0;
	setp.ge.s32 	%p14, %r32, %r63;
	or.pred  	%p15, %p13, %p14;
	setp.eq.s32 	%p16, %r98, 42;
	or.pred  	%p17, %p16, %p15;
	@%p17 bra 	$L__BB1_11;
	mul.wide.u32 	%rd11, %r32, 4;
	add.s64 	%rd12, %rd1, %rd11;
	ld.global.nc.u32 	%r86, [%rd12];
	setp.gt.s32 	%p18, %r17, %r86;
	selp.b32 	%r111, %r111, 0, %p18;
$L__BB1_11:
	add.s32 	%r35, %r96, -42;
	setp.lt.s32 	%p19, %r35, 0;
	setp.ge.s32 	%p20, %r35, %r63;
	or.pred  	%p21, %p19, %p20;
	setp.eq.s32 	%p22, %r100, 42;
	or.pred  	%p23, %p22, %p21;
	@%p23 bra 	$L__BB1_13;
	mul.wide.u32 	%rd13, %r35, 4;
	add.s64 	%rd14, %rd1, %rd13;
	ld.global.nc.u32 	%r87, [%rd14];
	setp.gt.s32 	%p24, %r17, %r87;
	selp.b32 	%r111, %r111, 0, %p24;
$L__BB1_13:
	add.s32 	%r100, %r100, %r13;
	add.s32 	%r99, %r99, %r13;
	add.s32 	%r98, %r98, %r13;
	add.s32 	%r97, %r97, %r13;
	add.s32 	%r96, %r96, %r13;
	add.s32 	%r95, %r95, %r13;
	add.s32 	%r94, %r94, 3;
	setp.ne.s32 	%p25, %r94, 1;
	@%p25 bra 	$L__BB1_7;
	add.s32 	%r108, %r99, -42;
$L__BB1_15:
	setp.eq.s32 	%p26, %r10, 3;
	@%p26 bra 	$L__BB1_23;
	mov.b32 	%r110, 0;
$L__BB1_17:
	add.s32 	%r52, %r108, %r93;
	setp.lt.s32 	%p27, %r52, 0;
	setp.ge.s32 	%p28, %r52, %r63;
	or.pred  	%p29, %p27, %p28;
	setp.eq.s32 	%p30, %r108, 0;
	or.pred  	%p31, %p30, %p29;
	@%p31 bra 	$L__BB1_19;
	mul.wide.u32 	%rd15, %r52, 4;
	add.s64 	%rd16, %rd1, %rd15;
	ld.global.nc.u32 	%r89, [%rd16];
	setp.gt.s32 	%p32, %r17, %r89;
	selp.b32 	%r111, %r111, 0, %p32;
$L__BB1_19:
	add.s32 	%r55, %r108, %r4;
	add.s32 	%r90, %r110, 1;
	setp.eq.s32 	%p33, %r90, %r11;
	@%p33 bra 	$L__BB1_23;
	add.s32 	%r56, %r52, %r4;
	setp.lt.s32 	%p34, %r56, 0;
	setp.ge.s32 	%p35, %r56, %r63;
	or.pred  	%p36, %p34, %p35;
	setp.eq.s32 	%p37, %r55, 0;
	or.pred  	%p38, %p37, %p36;
	@%p38 bra 	$L__BB1_22;
	mul.wide.u32 	%rd17, %r56, 4;
	add.s64 	%rd18, %rd1, %rd17;
	ld.global.nc.u32 	%r91, [%rd18];
	setp.gt.s32 	%p39, %r17, %r91;
	selp.b32 	%r111, %r111, 0, %p39;
$L__BB1_22:
	add.s32 	%r108, %r55, %r4;
	add.s32 	%r110, %r110, 2;
	setp.ne.s32 	%p40, %r110, %r11;
	@%p40 bra 	$L__BB1_17;
$L__BB1_23:
	setp.ne.s32 	%p41, %r111, 0;
	@%p41 bra 	$L__BB1_25;
	mov.b32 	%r92, 0;
	st.global.u32 	[%rd3], %r92;
$L__BB1_25:
	add.s32 	%r93, %r93, %r8;
	setp.lt.s32 	%p42, %r93, %r63;
	@%p42 bra 	$L__BB1_2;
$L__BB1_26:
	ret;

}
	// .globl	_Z22computeKernelSharedMemPKiPii
.visible .entry _Z22computeKernelSharedMemPKiPii(
	.param .u64 .ptr .align 1 _Z22computeKernelSharedMemPKiPii_param_0,
	.param .u64 .ptr .align 1 _Z22computeKernelSharedMemPKiPii_param_1,
	.param .u32 _Z22computeKernelSharedMemPKiPii_param_2
)
{
	.reg .pred 	%p<42>;
	.reg .b32 	%r<128>;
	.reg .b64 	%rd<17>;
	// demoted variable
	.shared .align 4 .b8 _ZZ22computeKernelSharedMemPKiPiiE6V_tile[464];
	ld.param.u64 	%rd3, [_Z22computeKernelSharedMemPKiPii_param_0];
	ld.param.u64 	%rd2, [_Z22computeKernelSharedMemPKiPii_param_1];
	ld.param.u32 	%r64, [_Z22computeKernelSharedMemPKiPii_param_2];
	cvta.to.global.u64 	%rd1, %rd3;
	mov.u32 	%r1, %ctaid.x;
	mov.u32 	%r2, %ntid.x;
	mul.lo.s32 	%r3, %r1, %r2;
	mov.u32 	%r4, %tid.x;
	add.s32 	%r5, %r3, %r4;
	setp.gt.u32 	%p1, %r4, 115;
	@%p1 bra 	$L__BB2_18;
	add.s32 	%r119, %r4, -42;
	add.s32 	%r65, %r4, %r2;
	max.u32 	%r66, %r65, 116;
	sub.s32 	%r67, %r66, %r65;
	setp.lt.u32 	%p2, %r65, 116;
	selp.u32 	%r68, 1, 0, %p2;
	selp.s32 	%r69, -1, 0, %p2;
	add.s32 	%r70, %r67, %r69;
	div.u32 	%r71, %r70, %r2;
	add.s32 	%r7, %r71, %r68;
	and.b32  	%r72, %r7, 3;
	setp.eq.s32 	%p3, %r72, 3;
	@%p3 bra 	$L__BB2_7;
	shl.b32 	%r73, %r4, 2;
	mov.u32 	%r74, _ZZ22computeKernelSharedMemPKiPiiE6V_tile;
	add.s32 	%r111, %r74, %r73;
	shl.b32 	%r9, %r2, 2;
	add.s32 	%r75, %r7, 1;
	and.b32  	%r76, %r75, 3;
	neg.s32 	%r109, %r76;
	mov.u32 	%r110, %r5;
	mov.u32 	%r112, %r4;
$L__BB2_3:
	.pragma "nounroll";
	add.s32 	%r15, %r110, -42;
	setp.lt.s32 	%p4, %r15, 0;
	setp.ge.s32 	%p5, %r15, %r64;
	or.pred  	%p6, %p4, %p5;
	@%p6 bra 	$L__BB2_5;
	mul.wide.u32 	%rd4, %r15, 4;
	add.s64 	%rd5, %rd1, %rd4;
	ld.global.nc.u32 	%r77, [%rd5];
	st.shared.u32 	[%r111], %r77;
$L__BB2_5:
	add.s32 	%r112, %r112, %r2;
	add.s32 	%r111, %r111, %r9;
	add.s32 	%r110, %r110, %r2;
	add.s32 	%r109, %r109, 1;
	setp.ne.s32 	%p7, %r109, 0;
	@%p7 bra 	$L__BB2_3;
	add.s32 	%r119, %r112, -42;
$L__BB2_7:
	setp.lt.u32 	%p8, %r7, 3;
	@%p8 bra 	$L__BB2_18;
	shl.b32 	%r79, %r2, 3;
	shl.b32 	%r22, %r119, 2;
	add.s32 	%r23, %r79, %r22;
	shl.b32 	%r24, %r2, 4;
	mad.lo.s32 	%r25, %r2, 12, %r22;
	add.s32 	%r80, %r2, %r119;
	shl.b32 	%r26, %r80, 2;
	mad.lo.s32 	%r117, %r2, %r1, %r80;
	shl.b32 	%r28, %r2, 2;
	add.s32 	%r81, %r1, 2;
	mad.lo.s32 	%r116, %r2, %r81, %r119;
	add.s32 	%r82, %r1, 3;
	mad.lo.s32 	%r115, %r2, %r82, %r119;
	add.s32 	%r114, %r119, %r3;
	mov.u32 	%r83, _ZZ22computeKernelSharedMemPKiPiiE6V_tile;
	add.s32 	%r118, %r83, 168;
$L__BB2_9:
	.pragma "nounroll";
	setp.lt.s32 	%p9, %r114, 0;
	setp.ge.s32 	%p10, %r114, %r64;
	or.pred  	%p11, %p9, %p10;
	@%p11 bra 	$L__BB2_11;
	mul.wide.u32 	%rd6, %r114, 4;
	add.s64 	%rd7, %rd1, %rd6;
	ld.global.nc.u32 	%r84, [%rd7];
	add.s32 	%r85, %r118, %r22;
	st.shared.u32 	[%r85], %r84;
$L__BB2_11:
	setp.lt.s32 	%p12, %r117, 0;
	setp.ge.s32 	%p13, %r117, %r64;
	or.pred  	%p14, %p12, %p13;
	@%p14 bra 	$L__BB2_13;
	mul.wide.u32 	%rd8, %r117, 4;
	add.s64 	%rd9, %rd1, %rd8;
	ld.global.nc.u32 	%r86, [%rd9];
	add.s32 	%r87, %r118, %r26;
	st.shared.u32 	[%r87], %r86;
$L__BB2_13:
	add.s32 	%r38, %r119, %r2;
	setp.lt.s32 	%p15, %r116, 0;
	setp.ge.s32 	%p16, %r116, %r64;
	or.pred  	%p17, %p15, %p16;
	@%p17 bra 	$L__BB2_15;
	mul.wide.u32 	%rd10, %r116, 4;
	add.s64 	%rd11, %rd1, %rd10;
	ld.global.nc.u32 	%r88, [%rd11];
	add.s32 	%r89, %r118, %r23;
	st.shared.u32 	[%r89], %r88;
$L__BB2_15:
	add.s32 	%r39, %r38, %r2;
	setp.lt.s32 	%p18, %r115, 0;
	setp.ge.s32 	%p19, %r115, %r64;
	or.pred  	%p20, %p18, %p19;
	@%p20 bra 	$L__BB2_17;
	mul.wide.u32 	%rd12, %r115, 4;
	add.s64 	%rd13, %rd1, %rd12;
	ld.global.nc.u32 	%r90, [%rd13];
	add.s32 	%r91, %r118, %r25;
	st.shared.u32 	[%r91], %r90;
$L__BB2_17:
	add.s32 	%r92, %r39, %r2;
	add.s32 	%r119, %r92, %r2;
	add.s32 	%r118, %r118, %r24;
	add.s32 	%r117, %r117, %r28;
	add.s32 	%r116, %r116, %r28;
	add.s32 	%r115, %r115, %r28;
	add.s32 	%r114, %r114, %r28;
	setp.lt.s32 	%p21, %r119, 74;
	@%p21 bra 	$L__BB2_9;
$L__BB2_18:
	bar.sync 	0;
	setp.ge.s32 	%p22, %r5, %r64;
	@%p22 bra 	$L__BB2_31;
	shl.b32 	%r95, %r4, 2;
	mov.u32 	%r96, _ZZ22computeKernelSharedMemPKiPiiE6V_tile;
	add.s32 	%r97, %r95, %r96;
	add.s32 	%r46, %r97, 168;
	add.s32 	%r121, %r97, 8;
	add.s32 	%r120, %r5, -42;
	mov.b32 	%r126, 1;
	mov.b32 	%r122, -42;
$L__BB2_20:
	setp.lt.s32 	%p23, %r120, 0;
	setp.ge.s32 	%p24, %r120, %r64;
	or.pred  	%p25, %p23, %p24;
	@%p25 bra 	$L__BB2_22;
	ld.shared.u32 	%r98, [%r46];
	ld.shared.u32 	%r99, [%r121+-8];
	setp.gt.s32 	%p26, %r98, %r99;
	selp.b32 	%r126, %r126, 0, %p26;
$L__BB2_22:
	setp.eq.s32 	%p27, %r122, 42;
	@%p27 bra 	$L__BB2_30;
	add.s32 	%r100, %r120, 1;
	setp.lt.s32 	%p28, %r100, 0;
	setp.ge.s32 	%p29, %r100, %r64;
	or.pred  	%p30, %p28, %p29;
	@%p30 bra 	$L__BB2_25;
	ld.shared.u32 	%r101, [%r46];
	ld.shared.u32 	%r102, [%r121+-4];
	setp.gt.s32 	%p31, %r101, %r102;
	selp.b32 	%r126, %r126, 0, %p31;
$L__BB2_25:
	add.s32 	%r103, %r120, 2;
	setp.lt.s32 	%p32, %r103, 0;
	setp.ge.s32 	%p33, %r103, %r64;
	or.pred  	%p34, %p32, %p33;
	setp.eq.s32 	%p35, %r122, -2;
	or.pred  	%p36, %p35, %p34;
	@%p36 bra 	$L__BB2_27;
	ld.shared.u32 	%r104, [%r46];
	ld.shared.u32 	%r105, [%r121];
	setp.gt.s32 	%p37, %r104, %r105;
	selp.b32 	%r126, %r126, 0, %p37;
$L__BB2_27:
	add.s32 	%r106, %r120, 3;
	setp.lt.s32 	%p38, %r106, 0;
	setp.ge.s32 	%p39, %r106, %r64;
	or.pred  	%p40, %p38, %p39;
	@%p40 bra 	$L__BB2_29;
	ld.shared.u32 	%r107, [%r46];
	ld.shared.u32 	%r108, [%r121+4];
	setp.gt.s32 	%p41, %r107, %r108;
	selp.b32 	%r126, %r126, 0, %p41;
$L__BB2_29:
	add.s32 	%r122, %r122, 4;
	add.s32 	%r121, %r121, 16;
	add.s32 	%r120, %r120, 4;
	bra.uni 	$L__BB2_20;
$L__BB2_30:
	cvta.to.global.u64 	%rd14, %rd2;
	mul.wide.s32 	%rd15, %r5, 4;
	add.s64 	%rd16, %rd14, %rd15;
	st.global.u32 	[%rd16], %r126;
$L__BB2_31:
	ret;

}
	// .globl	_Z24computeKernelSharedMem2dPKiPii
.visible .entry _Z24computeKernelSharedMem2dPKiPii(
	.param .u64 .ptr .align 1 _Z24computeKernelSharedMem2dPKiPii_param_0,
	.param .u64 .ptr .align 1 _Z24computeKernelSharedMem2dPKiPii_param_1,
	.param .u32 _Z24computeKernelSharedMem2dPKiPii_param_2
)
{
	.reg .pred 	%p<43>;
	.reg .b32 	%r<126>;
	.reg .b64 	%rd<20>;

	ld.param.u64 	%rd4, [_Z24computeKernelSharedMem2dPKiPii_param_0];
	ld.param.u32 	%r67, [_Z24computeKernelSharedMem2dPKiPii_param_2];
	cvta.to.global.u64 	%rd1, %rd4;
	mov.u32 	%r68, %ctaid.x;
	mov.u32 	%r1, %ntid.x;
	mul.lo.s32 	%r2, %r68, %r1;
	mov.u32 	%r3, %ctaid.y;
	mov.u32 	%r4, %ntid.y;
	mul.lo.s32 	%r5, %r3, %r4;
	mov.u32 	%r6, %tid.y;
	add.s32 	%r7, %r5, %r6;
	setp.ge.u32 	%p1, %r2, %r67;
	@%p1 bra 	$L__BB3_26;
	mov.u32 	%r70, %tid.x;
	mov.u32 	%r71, %nctaid.x;
	mul.lo.s32 	%r8, %r1, %r71;
	add.s32 	%r72, %r7, %r4;
	max.u32 	%r73, %r72, 85;
	sub.s32 	%r74, %r73, %r72;
	setp.lt.u32 	%p2, %r72, 85;
	selp.u32 	%r75, 1, 0, %p2;
	selp.s32 	%r76, -1, 0, %p2;
	add.s32 	%r77, %r74, %r76;
	div.u32 	%r78, %r77, %r4;
	add.s32 	%r79, %r78, %r75;
	mul.hi.u32 	%r80, %r79, -1431655765;
	shr.u32 	%r81, %r80, 1;
	mul.lo.s32 	%r82, %r81, 3;
	sub.s32 	%r83, %r79, %r82;
	add.s32 	%r10, %r83, 1;
	setp.eq.s32 	%p3, %r10, 3;
	selp.b32 	%r11, 0, %r10, %p3;
	add.s32 	%r84, %r3, 2;
	mul.lo.s32 	%r85, %r4, %r84;
	add.s32 	%r12, %r6, %r85;
	mad.lo.s32 	%r86, %r4, %r3, %r4;
	add.s32 	%r13, %r6, %r86;
	add.s32 	%r87, %r6, %r70;
	add.s32 	%r88, %r87, %r2;
	add.s32 	%r14, %r88, %r86;
	add.s32 	%r15, %r88, %r85;
	add.s32 	%r16, %r88, %r5;
	mov.b32 	%r105, 0;
$L__BB3_2:
	ld.param.u64 	%rd19, [_Z24computeKernelSharedMem2dPKiPii_param_1];
	setp.ne.s32 	%p4, %r7, 0;
	mov.u32 	%r89, %tid.x;
	add.s32 	%r90, %r2, %r89;
	add.s32 	%r18, %r90, %r105;
	cvta.to.global.u64 	%rd5, %rd19;
	mul.wide.s32 	%rd6, %r18, 4;
	add.s64 	%rd2, %rd5, %rd6;
	@%p4 bra 	$L__BB3_4;
	mov.b32 	%r91, 1;
	st.global.u32 	[%rd2], %r91;
$L__BB3_4:
	setp.gt.u32 	%p5, %r7, 84;
	bar.sync 	0;
	add.s64 	%rd8, %rd1, %rd6;
	ld.global.nc.u32 	%r19, [%rd8];
	@%p5 bra 	$L__BB3_25;
	add.s32 	%r120, %r7, -42;
	setp.lt.u32 	%p6, %r79, 2;
	mov.b32 	%r123, 1;
	@%p6 bra 	$L__BB3_15;
	sub.s32 	%r106, %r11, %r79;
	add.s32 	%r109, %r14, %r105;
	add.s32 	%r108, %r15, %r105;
	add.s32 	%r107, %r16, %r105;
	mov.b32 	%r123, 1;
	mov.u32 	%r110, %r13;
	mov.u32 	%r111, %r7;
	mov.u32 	%r112, %r12;
$L__BB3_7:
	.pragma "nounroll";
	add.s32 	%r33, %r107, -42;
	setp.lt.s32 	%p7, %r33, 0;
	setp.ge.s32 	%p8, %r33, %r67;
	or.pred  	%p9, %p7, %p8;
	setp.eq.s32 	%p10, %r111, 42;
	or.pred  	%p11, %p10, %p9;
	@%p11 bra 	$L__BB3_9;
	mul.wide.u32 	%rd9, %r33, 4;
	add.s64 	%rd10, %rd1, %rd9;
	ld.global.nc.u32 	%r95, [%rd10];
	setp.gt.s32 	%p12, %r19, %r95;
	selp.b32 	%r123, %r123, 0, %p12;
$L__BB3_9:
	add.s32 	%r36, %r109, -42;
	setp.lt.s32 	%p13, %r36, 0;
	setp.ge.s32 	%p14, %r36, %r67;
	or.pred  	%p15, %p13, %p14;
	setp.eq.s32 	%p16, %r110, 42;
	or.pred  	%p17, %p16, %p15;
	@%p17 bra 	$L__BB3_11;
	mul.wide.u32 	%rd11, %r36, 4;
	add.s64 	%rd12, %rd1, %rd11;
	ld.global.nc.u32 	%r96, [%rd12];
	setp.gt.s32 	%p18, %r19, %r96;
	selp.b32 	%r123, %r123, 0, %p18;
$L__BB3_11:
	add.s32 	%r39, %r108, -42;
	setp.lt.s32 	%p19, %r39, 0;
	setp.ge.s32 	%p20, %r39, %r67;
	or.pred  	%p21, %p19, %p20;
	setp.eq.s32 	%p22, %r112, 42;
	or.pred  	%p23, %p22, %p21;
	@%p23 bra 	$L__BB3_13;
	mul.wide.u32 	%rd13, %r39, 4;
	add.s64 	%rd14, %rd1, %rd13;
	ld.global.nc.u32 	%r97, [%rd14];
	setp.gt.s32 	%p24, %r19, %r97;
	selp.b32 	%r123, %r123, 0, %p24;
$L__BB3_13:
	mul.lo.s32 	%r98, %r4, 3;
	add.s32 	%r112, %r112, %r98;
	add.s32 	%r111, %r111, %r98;
	add.s32 	%r110, %r110, %r98;
	add.s32 	%r109, %r109, %r98;
	add.s32 	%r108, %r108, %r98;
	add.s32 	%r107, %r107, %r98;
	add.s32 	%r106, %r106, 3;
	setp.ne.s32 	%p25, %r106, 1;
	@%p25 bra 	$L__BB3_7;
	add.s32 	%r120, %r111, -42;
$L__BB3_15:
	setp.eq.s32 	%p26, %r10, 3;
	@%p26 bra 	$L__BB3_23;
	mov.b32 	%r122, 0;
$L__BB3_17:
	add.s32 	%r56, %r120, %r18;
	setp.lt.s32 	%p27, %r56, 0;
	setp.ge.s32 	%p28, %r56, %r67;
	or.pred  	%p29, %p27, %p28;
	setp.eq.s32 	%p30, %r120, 0;
	or.pred  	%p31, %p30, %p29;
	@%p31 bra 	$L__BB3_19;
	mul.wide.u32 	%rd15, %r56, 4;
	add.s64 	%rd16, %rd1, %rd15;
	ld.global.nc.u32 	%r100, [%rd16];
	setp.gt.s32 	%p32, %r19, %r100;
	selp.b32 	%r123, %r123, 0, %p32;
$L__BB3_19:
	add.s32 	%r59, %r120, %r4;
	add.s32 	%r101, %r122, 1;
	setp.eq.s32 	%p33, %r101, %r11;
	@%p33 bra 	$L__BB3_23;
	add.s32 	%r60, %r56, %r4;
	setp.lt.s32 	%p34, %r60, 0;
	setp.ge.s32 	%p35, %r60, %r67;
	or.pred  	%p36, %p34, %p35;
	setp.eq.s32 	%p37, %r59, 0;
	or.pred  	%p38, %p37, %p36;
	@%p38 bra 	$L__BB3_22;
	mul.wide.u32 	%rd17, %r60, 4;
	add.s64 	%rd18, %rd1, %rd17;
	ld.global.nc.u32 	%r102, [%rd18];
	setp.gt.s32 	%p39, %r19, %r102;
	selp.b32 	%r123, %r123, 0, %p39;
$L__BB3_22:
	add.s32 	%r120, %r59, %r4;
	add.s32 	%r122, %r122, 2;
	setp.ne.s32 	%p40, %r122, %r11;
	@%p40 bra 	$L__BB3_17;
$L__BB3_23:
	setp.ne.s32 	%p41, %r123, 0;
	@%p41 bra 	$L__BB3_25;
	mov.b32 	%r103, 0;
	st.global.u32 	[%rd2], %r103;
$L__BB3_25:
	add.s32 	%r105, %r105, %r8;
	add.s32 	%r104, %r105, %r2;
	setp.lt.u32 	%p42, %r104, %r67;
	@%p42 bra 	$L__BB3_2;
$L__BB3_26:
	ret;

}


// ===== COMPILED SASS (sm_100) =====

	.target	sm_100

	.elftype	@"ET_EXEC"


//--------------------- .note.nv.tkinfo           --------------------------
	.section	.note.nv.tkinfo,"",@"SHT_NOTE"
	.sectionflags	@"SHF_NOTE_NV_TKINFO"
	.tkinfo
        /*0018*/ 	.word	0x00000002
        /*0030*/ 	.string	""
        /*0030*/ 	.string	"ptxas"
        /*0030*/ 	.string	"Cuda compilation tools, release 13.0, V13.0.88"
        /*0030*/ 	.string	"Build cuda_13.0.r13.0/compiler.36424714_0"
        /*0030*/ 	.string	"-arch sm_100 -m 64 "



//--------------------- .note.nv.cuinfo           --------------------------
	.section	.note.nv.cuinfo,"",@"SHT_NOTE"
	.sectionflags	@"SHF_NOTE_NV_CUINFO"
        /*0018*/ 	.short	0x0002
        /*001a*/ 	.short	0x0064
        /*001c*/ 	.short	0x0082
	.zero		2


//--------------------- .nv.info                  --------------------------
	.section	.nv.info,"",@"SHT_CUDA_INFO"
	.align	4


	//----- nvinfo : EIATTR_REGCOUNT
	.align		4
        /*0000*/ 	.byte	0x04, 0x2f
        /*0002*/ 	.short	(.L_1 - .L_0)
	.align		4
.L_0:
        /*0004*/ 	.word	index@(_Z13computeKernelPKiPii)
        /*0008*/ 	.word	0x00000018


	//----- nvinfo : EIATTR_FRAME_SIZE
	.align		4
.L_1:
        /*000c*/ 	.byte	0x04, 0x11
        /*000e*/ 	.short	(.L_3 - .L_2)
	.align		4
.L_2:
        /*0010*/ 	.word	index@(_Z13computeKernelPKiPii)
        /*0014*/ 	.word	0x00000000


	//----- nvinfo : EIATTR_REGCOUNT
	.align		4
.L_3:
        /*0018*/ 	.byte	0x04, 0x2f
        /*001a*/ 	.short	(.L_5 - .L_4)
	.align		4
.L_4:
        /*001c*/ 	.word	index@(_Z15computeKernel2dPKiPii)
        /*0020*/ 	.word	0x00000020


	//----- nvinfo : EIATTR_FRAME_SIZE
	.align		4
.L_5:
        /*0024*/ 	.byte	0x04, 0x11
        /*0026*/ 	.short	(.L_7 - .L_6)
	.align		4
.L_6:
        /*0028*/ 	.word	index@(_Z15computeKernel2dPKiPii)
        /*002c*/ 	.word	0x00000000


	//----- nvinfo : EIATTR_REGCOUNT
	.align		4
.L_7:
        /*0030*/ 	.byte	0x04, 0x2f
        /*0032*/ 	.short	(.L_9 - .L_8)
	.align		4
.L_8:
        /*0034*/ 	.word	index@(_Z22computeKernelSharedMemPKiPii)
        /*0038*/ 	.word	0x00000020


	//----- nvinfo : EIATTR_FRAME_SIZE
	.align		4
.L_9:
        /*003c*/ 	.byte	0x04, 0x11
        /*003e*/ 	.short	(.L_11 - .L_10)
	.align		4
.L_10:
        /*0040*/ 	.word	index@(_Z22computeKernelSharedMemPKiPii)
        /*0044*/ 	.word	0x00000000


	//----- nvinfo : EIATTR_REGCOUNT
	.align		4
.L_11:
        /*0048*/ 	.byte	0x04, 0x2f
        /*004a*/ 	.short	(.L_13 - .L_12)
	.align		4
.L_12:
        /*004c*/ 	.word	index@(_Z24computeKernelSharedMem2dPKiPii)
        /*0050*/ 	.word	0x00000020


	//----- nvinfo : EIATTR_FRAME_SIZE
	.align		4
.L_13:
        /*0054*/ 	.byte	0x04, 0x11
        /*0056*/ 	.short	(.L_15 - .L_14)
	.align		4
.L_14:
        /*0058*/ 	.word	index@(_Z24computeKernelSharedMem2dPKiPii)
        /*005c*/ 	.word	0x00000000


	//----- nvinfo : EIATTR_MIN_STACK_SIZE
	.align		4
.L_15:
        /*0060*/ 	.byte	0x04, 0x12
        /*0062*/ 	.short	(.L_17 - .L_16)
	.align		4
.L_16:
        /*0064*/ 	.word	index@(_Z24computeKernelSharedMem2dPKiPii)
        /*0068*/ 	.word	0x00000000


	//----- nvinfo : EIATTR_MIN_STACK_SIZE
	.align		4
.L_17:
        /*006c*/ 	.byte	0x04, 0x12
        /*006e*/ 	.short	(.L_19 - .L_18)
	.align		4
.L_18:
        /*0070*/ 	.word	index@(_Z22computeKernelSharedMemPKiPii)
        /*0074*/ 	.word	0x00000000


	//----- nvinfo : EIATTR_MIN_STACK_SIZE
	.align		4
.L_19:
        /*0078*/ 	.byte	0x04, 0x12
        /*007a*/ 	.short	(.L_21 - .L_20)
	.align		4
.L_20:
        /*007c*/ 	.word	index@(_Z15computeKernel2dPKiPii)
        /*0080*/ 	.word	0x00000000


	//----- nvinfo : EIATTR_MIN_STACK_SIZE
	.align		4
.L_21:
        /*0084*/ 	.byte	0x04, 0x12
        /*0086*/ 	.short	(.L_23 - .L_22)
	.align		4
.L_22:
        /*0088*/ 	.word	index@(_Z13computeKernelPKiPii)
        /*008c*/ 	.word	0x00000000
.L_23:


//--------------------- .nv.compat                --------------------------
	.section	.nv.compat,"",@"SHT_CUDA_COMPAT_INFO"
	.align	4
        /*0000*/ 	.byte	0x02, 0x09, 0x00, 0x00, 0x02, 0x02, 0x01, 0x00, 0x02, 0x05, 0x05, 0x00, 0x03, 0x07, 0x01, 0x01
        /*0010*/ 	.byte	0x02, 0x03, 0x00, 0x00, 0x02, 0x06, 0x01, 0x00, 0x04, 0x0b, 0x08, 0x00, 0x09, 0x00, 0x00, 0x00
        /*0020*/ 	.byte	0x00, 0x00, 0x00, 0x00


//--------------------- .nv.info._Z24computeKernelSharedMem2dPKiPii --------------------------
	.section	.nv.info._Z24computeKernelSharedMem2dPKiPii,"",@"SHT_CUDA_INFO"
	.sectionflags	@""
	.align	4


	//----- nvinfo : EIATTR_CUDA_API_VERSION
	.align		4
        /*0000*/ 	.byte	0x04, 0x37
        /*0002*/ 	.short	(.L_25 - .L_24)
.L_24:
        /*0004*/ 	.word	0x00000082


	//----- nvinfo : EIATTR_KPARAM_INFO
	.align		4
.L_25:
        /*0008*/ 	.byte	0x04, 0x17
        /*000a*/ 	.short	(.L_27 - .L_26)
.L_26:
        /*000c*/ 	.word	0x00000000
        /*0010*/ 	.short	0x0002
        /*0012*/ 	.short	0x0010
        /*0014*/ 	.byte	0x00, 0xf0, 0x11, 0x00


	//----- nvinfo : EIATTR_KPARAM_INFO
	.align		4
.L_27:
        /*0018*/ 	.byte	0x04, 0x17
        /*001a*/ 	.short	(.L_29 - .L_28)
.L_28:
        /*001c*/ 	.word	0x00000000
        /*0020*/ 	.short	0x0001
        /*0022*/ 	.short	0x0008
        /*0024*/ 	.byte	0x00, 0xf5, 0x21, 0x00


	//----- nvinfo : EIATTR_KPARAM_INFO
	.align		4
.L_29:
        /*0028*/ 	.byte	0x04, 0x17
        /*002a*/ 	.short	(.L_31 - .L_30)
.L_30:
        /*002c*/ 	.word	0x00000000
        /*0030*/ 	.short	0x0000
        /*0032*/ 	.short	0x0000
        /*0034*/ 	.byte	0x00, 0xf5, 0x21, 0x00


	//----- nvinfo : EIATTR_SPARSE_MMA_MASK
	.align		4
.L_31:
        /*0038*/ 	.byte	0x03, 0x50
        /*003a*/ 	.short	0x0000


	//----- nvinfo : EIATTR_MAXREG_COUNT
	.align		4
        /*003c*/ 	.byte	0x03, 0x1b
        /*003e*/ 	.short	0x00ff


	//----- nvinfo : EIATTR_NUM_BARRIERS
	.align		4
        /*0040*/ 	.byte	0x02, 0x4c
        /*0042*/ 	.byte	0x01
	.zero		1


	//----- nvinfo : EIATTR_MERCURY_ISA_VERSION
	.align		4
        /*0044*/ 	.byte	0x03, 0x5f
        /*0046*/ 	.short	0x0101


	//----- nvinfo : EIATTR_VRC_CTA_INIT_COUNT
	.align		4
        /*0048*/ 	.byte	0x02, 0x4a
	.zero		1
	.zero		1


	//----- nvinfo : EIATTR_EXIT_INSTR_OFFSETS
	.align		4
        /*004c*/ 	.byte	0x04, 0x1c
        /*004e*/ 	.short	(.L_33 - .L_32)


	//   ....[0]....
.L_32:
        /*0050*/ 	.word	0x00000070


	//   ....[1]....
        /*0054*/ 	.word	0x00000a80


	//----- nvinfo : EIATTR_CRS_STACK_SIZE
	.align		4
.L_33:
        /*0058*/ 	.byte	0x04, 0x1e
        /*005a*/ 	.short	(.L_35 - .L_34)
.L_34:
        /*005c*/ 	.word	0x00000000


	//----- nvinfo : EIATTR_CBANK_PARAM_SIZE
	.align		4
.L_35:
        /*0060*/ 	.byte	0x03, 0x19
        /*0062*/ 	.short	0x0014


	//----- nvinfo : EIATTR_PARAM_CBANK
	.align		4
        /*0064*/ 	.byte	0x04, 0x0a
        /*0066*/ 	.short	(.L_37 - .L_36)
	.align		4
.L_36:
        /*0068*/ 	.word	index@(.nv.constant0._Z24computeKernelSharedMem2dPKiPii)
        /*006c*/ 	.short	0x0380
        /*006e*/ 	.short	0x0014


	//----- nvinfo : EIATTR_SW_WAR
	.align		4
.L_37:
        /*0070*/ 	.byte	0x04, 0x36
        /*0072*/ 	.short	(.L_39 - .L_38)
.L_38:
        /*0074*/ 	.word	0x00000008
.L_39:


//--------------------- .nv.info._Z22computeKernelSharedMemPKiPii --------------------------
	.section	.nv.info._Z22computeKernelSharedMemPKiPii,"",@"SHT_CUDA_INFO"
	.sectionflags	@""
	.align	4


	//----- nvinfo : EIATTR_CUDA_API_VERSION
	.align		4
        /*0000*/ 	.byte	0x04, 0x37
        /*0002*/ 	.short	(.L_41 - .L_40)
.L_40:
        /*0004*/ 	.word	0x00000082


	//----- nvinfo : EIATTR_KPARAM_INFO
	.align		4
.L_41:
        /*0008*/ 	.byte	0x04, 0x17
        /*000a*/ 	.short	(.L_43 - .L_42)
.L_42:
        /*000c*/ 	.word	0x00000000
        /*0010*/ 	.short	0x0002
        /*0012*/ 	.short	0x0010
        /*0014*/ 	.byte	0x00, 0xf0, 0x11, 0x00


	//----- nvinfo : EIATTR_KPARAM_INFO
	.align		4
.L_43:
        /*0018*/ 	.byte	0x04, 0x17
        /*001a*/ 	.short	(.L_45 - .L_44)
.L_44:
        /*001c*/ 	.word	0x00000000
        /*0020*/ 	.short	0x0001
        /*0022*/ 	.short	0x0008
        /*0024*/ 	.byte	0x00, 0xf5, 0x21, 0x00


	//----- nvinfo : EIATTR_KPARAM_INFO
	.align		4
.L_45:
        /*0028*/ 	.byte	0x04, 0x17
        /*002a*/ 	.short	(.L_47 - .L_46)
.L_46:
        /*002c*/ 	.word	0x00000000
        /*0030*/ 	.short	0x0000
        /*0032*/ 	.short	0x0000
        /*0034*/ 	.byte	0x00, 0xf5, 0x21, 0x00


	//----- nvinfo : EIATTR_SPARSE_MMA_MASK
	.align		4
.L_47:
        /*0038*/ 	.byte	0x03, 0x50
        /*003a*/ 	.short	0x0000


	//----- nvinfo : EIATTR_MAXREG_COUNT
	.align		4
        /*003c*/ 	.byte	0x03, 0x1b
        /*003e*/ 	.short	0x00ff


	//----- nvinfo : EIATTR_NUM_BARRIERS
	.align		4
        /*0040*/ 	.byte	0x02, 0x4c
        /*0042*/ 	.byte	0x01
	.zero		1


	//----- nvinfo : EIATTR_MERCURY_ISA_VERSION
	.align		4
        /*0044*/ 	.byte	0x03, 0x5f
        /*0046*/ 	.short	0x0101


	//----- nvinfo : EIATTR_VRC_CTA_INIT_COUNT
	.align		4
        /*0048*/ 	.byte	0x02, 0x4a
	.zero		1
	.zero		1


	//----- nvinfo : EIATTR_EXIT_INSTR_OFFSETS
	.align		4
        /*004c*/ 	.byte	0x04, 0x1c
        /*004e*/ 	.short	(.L_49 - .L_48)


	//   ....[0]....
.L_48:
        /*0050*/ 	.word	0x000007f0


	//   ....[1]....
        /*0054*/ 	.word	0x00000ae0


	//----- nvinfo : EIATTR_CRS_STACK_SIZE
	.align		4
.L_49:
        /*0058*/ 	.byte	0x04, 0x1e
        /*005a*/ 	.short	(.L_51 - .L_50)
.L_50:
        /*005c*/ 	.word	0x00000000


	//----- nvinfo : EIATTR_CBANK_PARAM_SIZE
	.align		4
.L_51:
        /*0060*/ 	.byte	0x03, 0x19
        /*0062*/ 	.short	0x0014


	//----- nvinfo : EIATTR_PARAM_CBANK
	.align		4
        /*0064*/ 	.byte	0x04, 0x0a
        /*0066*/ 	.short	(.L_53 - .L_52)
	.align		4
.L_52:
        /*0068*/ 	.word	index@(.nv.constant0._Z22computeKernelSharedMemPKiPii)
        /*006c*/ 	.short	0x0380
        /*006e*/ 	.short	0x0014


	//----- nvinfo : EIATTR_SW_WAR
	.align		4
.L_53:
        /*0070*/ 	.byte	0x04, 0x36
        /*0072*/ 	.short	(.L_55 - .L_54)
.L_54:
        /*0074*/ 	.word	0x00000008
.L_55:


//--------------------- .nv.info._Z15computeKernel2dPKiPii --------------------------
	.section	.nv.info._Z15computeKernel2dPKiPii,"",@"SHT_CUDA_INFO"
	.sectionflags	@""
	.align	4


	//----- nvinfo : EIATTR_CUDA_API_VERSION
	.align		4
        /*0000*/ 	.byte	0x04, 0x37
        /*0002*/ 	.short	(.L_57 - .L_56)
.L_56:
        /*0004*/ 	.word	0x00000082


	//----- nvinfo : EIATTR_KPARAM_INFO
	.align		4
.L_57:
        /*0008*/ 	.byte	0x04, 0x17
        /*000a*/ 	.short	(.L_59 - .L_58)
.L_58:
        /*000c*/ 	.word	0x00000000
        /*0010*/ 	.short	0x0002
        /*0012*/ 	.short	0x0010
        /*0014*/ 	.byte	0x00, 0xf0, 0x11, 0x00


	//----- nvinfo : EIATTR_KPARAM_INFO
	.align		4
.L_59:
        /*0018*/ 	.byte	0x04, 0x17
        /*001a*/ 	.short	(.L_61 - .L_60)
.L_60:
        /*001c*/ 	.word	0x00000000
        /*0020*/ 	.short	0x0001
        /*0022*/ 	.short	0x0008
        /*0024*/ 	.byte	0x00, 0xf5, 0x21, 0x00


	//----- nvinfo : EIATTR_KPARAM_INFO
	.align		4
.L_61:
        /*0028*/ 	.byte	0x04, 0x17
        /*002a*/ 	.short	(.L_63 - .L_62)
.L_62:
        /*002c*/ 	.word	0x00000000
        /*0030*/ 	.short	0x0000
        /*0032*/ 	.short	0x0000
        /*0034*/ 	.byte	0x00, 0xf5, 0x21, 0x00


	//----- nvinfo : EIATTR_SPARSE_MMA_MASK
	.align		4
.L_63:
        /*0038*/ 	.byte	0x03, 0x50
        /*003a*/ 	.short	0x0000


	//----- nvinfo : EIATTR_MAXREG_COUNT
	.align		4
        /*003c*/ 	.byte	0x03, 0x1b
        /*003e*/ 	.short	0x00ff


	//----- nvinfo : EIATTR_NUM_BARRIERS
	.align		4
        /*0040*/ 	.byte	0x02, 0x4c
        /*0042*/ 	.byte	0x01
	.zero		1


	//----- nvinfo : EIATTR_MERCURY_ISA_VERSION
	.align		4
        /*0044*/ 	.byte	0x03, 0x5f
        /*0046*/ 	.short	0x0101


	//----- nvinfo : EIATTR_VRC_CTA_INIT_COUNT
	.align		4
        /*0048*/ 	.byte	0x02, 0x4a
	.zero		1
	.zero		1


	//----- nvinfo : EIATTR_EXIT_INSTR_OFFSETS
	.align		4
        /*004c*/ 	.byte	0x04, 0x1c
        /*004e*/ 	.short	(.L_65 - .L_64)


	//   ....[0]....
.L_64:
        /*0050*/ 	.word	0x00000080


	//   ....[1]....
        /*0054*/ 	.word	0x00000a20


	//----- nvinfo : EIATTR_CRS_STACK_SIZE
	.align		4
.L_65:
        /*0058*/ 	.byte	0x04, 0x1e
        /*005a*/ 	.short	(.L_67 - .L_66)
.L_66:
        /*005c*/ 	.word	0x00000000


	//----- nvinfo : EIATTR_CBANK_PARAM_SIZE
	.align		4
.L_67:
        /*0060*/ 	.byte	0x03, 0x19
        /*0062*/ 	.short	0x0014


	//----- nvinfo : EIATTR_PARAM_CBANK
	.align		4
        /*0064*/ 	.byte	0x04, 0x0a
        /*0066*/ 	.short	(.L_69 - .L_68)
	.align		4
.L_68:
        /*0068*/ 	.word	index@(.nv.constant0._Z15computeKernel2dPKiPii)
        /*006c*/ 	.short	0x0380
        /*006e*/ 	.short	0x0014


	//----- nvinfo : EIATTR_SW_WAR
	.align		4
.L_69:
        /*0070*/ 	.byte	0x04, 0x36
        /*0072*/ 	.short	(.L_71 - .L_70)
.L_70:
        /*0074*/ 	.word	0x00000008
.L_71:


//--------------------- .nv.info._Z13computeKernelPKiPii --------------------------
	.section	.nv.info._Z13computeKernelPKiPii,"",@"SHT_CUDA_INFO"
	.sectionflags	@""
	.align	4


	//----- nvinfo : EIATTR_CUDA_API_VERSION
	.align		4
        /*0000*/ 	.byte	0x04, 0x37
        /*0002*/ 	.short	(.L_73 - .L_72)
.L_72:
        /*0004*/ 	.word	0x00000082


	//----- nvinfo : EIATTR_KPARAM_INFO
	.align		4
.L_73:
        /*0008*/ 	.byte	0x04, 0x17
        /*000a*/ 	.short	(.L_75 - .L_74)
.L_74:
        /*000c*/ 	.word	0x00000000
        /*0010*/ 	.short	0x0002
        /*0012*/ 	.short	0x0010
        /*0014*/ 	.byte	0x00, 0xf0, 0x11, 0x00


	//----- nvinfo : EIATTR_KPARAM_INFO
	.align		4
.L_75:
        /*0018*/ 	.byte	0x04, 0x17
        /*001a*/ 	.short	(.L_77 - .L_76)
.L_76:
        /*001c*/ 	.word	0x00000000
        /*0020*/ 	.short	0x0001
        /*0022*/ 	.short	0x0008
        /*0024*/ 	.byte	0x00, 0xf5, 0x21, 0x00


	//----- nvinfo : EIATTR_KPARAM_INFO
	.align		4
.L_77:
        /*0028*/ 	.byte	0x04, 0x17
        /*002a*/ 	.short	(.L_79 - .L_78)
.L_78:
        /*002c*/ 	.word	0x00000000
        /*0030*/ 	.short	0x0000
        /*0032*/ 	.short	0x0000
        /*0034*/ 	.byte	0x00, 0xf5, 0x21, 0x00


	//----- nvinfo : EIATTR_SPARSE_MMA_MASK
	.align		4
.L_79:
        /*0038*/ 	.byte	0x03, 0x50
        /*003a*/ 	.short	0x0000


	//----- nvinfo : EIATTR_MAXREG_COUNT
	.align		4
        /*003c*/ 	.byte	0x03, 0x1b
        /*003e*/ 	.short	0x00ff


	//----- nvinfo : EIATTR_MERCURY_ISA_VERSION
	.align		4
        /*0040*/ 	.byte	0x03, 0x5f
        /*0042*/ 	.short	0x0101


	//----- nvinfo : EIATTR_VRC_CTA_INIT_COUNT
	.align		4
        /*0044*/ 	.byte	0x02, 0x4a
	.zero		1
	.zero		1


	//----- nvinfo : EIATTR_EXIT_INSTR_OFFSETS
	.align		4
        /*0048*/ 	.byte	0x04, 0x1c
        /*004a*/ 	.short	(.L_81 - .L_80)


	//   ....[0]....
.L_80:
        /*004c*/ 	.word	0x00000070


	//   ....[1]....
        /*0050*/ 	.word	0x000003e0


	//----- nvinfo : EIATTR_CRS_STACK_SIZE
	.align		4
.L_81:
        /*0054*/ 	.byte	0x04, 0x1e
        /*0056*/ 	.short	(.L_83 - .L_82)
.L_82:
        /*0058*/ 	.word	0x00000000


	//----- nvinfo : EIATTR_CBANK_PARAM_SIZE
	.align		4
.L_83:
        /*005c*/ 	.byte	0x03, 0x19
        /*005e*/ 	.short	0x0014


	//----- nvinfo : EIATTR_PARAM_CBANK
	.align		4
        /*0060*/ 	.byte	0x04, 0x0a
        /*0062*/ 	.short	(.L_85 - .L_84)
	.align		4
.L_84:
        /*0064*/ 	.word	index@(.nv.constant0._Z13computeKernelPKiPii)
        /*0068*/ 	.short	0x0380
        /*006a*/ 	.short	0x0014


	//----- nvinfo : EIATTR_SW_WAR
	.align		4
.L_85:
        /*006c*/ 	.byte	0x04, 0x36
        /*006e*/ 	.short	(.L_87 - .L_86)
.L_86:
        /*0070*/ 	.word	0x00000008
.L_87:


//--------------------- .nv.callgraph             --------------------------
	.section	.nv.callgraph,"",@"SHT_CUDA_CALLGRAPH"
	.align	4
	.sectionentsize	8
	.align		4
        /*0000*/ 	.word	0x00000000
	.align		4
        /*0004*/ 	.word	0xffffffff
	.align		4
        /*0008*/ 	.word	0x00000000
	.align		4
        /*000c*/ 	.word	0xfffffffe
	.align		4
        /*0010*/ 	.word	0x00000000
	.align		4
        /*0014*/ 	.word	0xfffffffd
	.align		4
        /*0018*/ 	.word	0x00000000
	.align		4
        /*001c*/ 	.word	0xfffffffc


//--------------------- .text._Z24computeKernelSharedMem2dPKiPii --------------------------
	.section	.text._Z24computeKernelSharedMem2dPKiPii,"ax",@progbits
	.align	128
        .global         _Z24computeKernelSharedMem2dPKiPii
        .type           _Z24computeKernelSharedMem2dPKiPii,@function
        .size           _Z24computeKernelSharedMem2dPKiPii,(.L_x_41 - _Z24computeKernelSharedMem2dPKiPii)
        .other          _Z24computeKernelSharedMem2dPKiPii,@"STO_CUDA_ENTRY STV_DEFAULT"
_Z24computeKernelSharedMem2dPKiPii:
.text._Z24computeKernelSharedMem2dPKiPii:
[----:B------:R-:W-:Y:S08]  /*0000*/  LDC R1, c[0x0][0x37c] ;  /* 0x0000df00ff017b82 */ /* 0x000ff00000000800 */
[----:B------:R-:W0:Y:S01]  /*0010*/  S2UR UR4, SR_CTAID.X ;  /* 0x00000000000479c3 */ /* 0x000e220000002500 */
[----:B------:R-:W0:Y:S07]  /*0020*/  LDCU UR5, c[0x0][0x360] ;  /* 0x00006c00ff0577ac */ /* 0x000e2e0008000800 */
[----:B------:R-:W1:Y:S08]  /*0030*/  LDC R2, c[0x0][0x390] ;  /* 0x0000e400ff027b82 */ /* 0x000e700000000800 */
[----:B------:R-:W2:Y:S01]  /*0040*/  LDC R0, c[0x0][0x364] ;  /* 0x0000d900ff007b82 */ /* 0x000ea20000000800 */
[----:B0-----:R-:W-:-:S06]  /*0050*/  UIMAD UR4, UR4, UR5, URZ ;  /* 0x00000005040472a4 */ /* 0x001fcc000f8e02ff */
[----:B-1----:R-:W-:-:S13]  /*0060*/  ISETP.LE.U32.AND P0, PT, R2, UR4, PT ;  /* 0x0000000402007c0c */ /* 0x002fda000bf03070 */
[----:B--2---:R-:W-:Y:S05]  /*0070*/  @P0 EXIT ;  /* 0x000000000000094d */ /* 0x004fea0003800000 */
[----:B------:R-:W0:Y:S01]  /*0080*/  I2F.U32.RP R6, R0 ;  /* 0x0000000000067306 */ /* 0x000e220000209000 */
[----:B------:R-:W1:Y:S01]  /*0090*/  S2R R13, SR_CTAID.Y ;  /* 0x00000000000d7919 */ /* 0x000e620000002600 */
[----:B------:R-:W-:Y:S01]  /*00a0*/  ISETP.NE.U32.AND P2, PT, R0, RZ, PT ;  /* 0x000000ff0000720c */ /* 0x000fe20003f45070 */
[----:B------:R-:W2:Y:S01]  /*00b0*/  LDCU UR6, c[0x0][0x370] ;  /* 0x00006e00ff0677ac */ /* 0x000ea20008000800 */
[----:B------:R-:W3:Y:S01]  /*00c0*/  S2R R7, SR_TID.Y ;  /* 0x0000000000077919 */ /* 0x000ee20000002200 */
[----:B------:R-:W4:Y:S03]  /*00d0*/  LDCU.64 UR8, c[0x0][0x358] ;  /* 0x00006b00ff0877ac */ /* 0x000f260008000a00 */
[----:B0-----:R-:W0:Y:S01]  /*00e0*/  MUFU.RCP R6, R6 ;  /* 0x0000000600067308 */ /* 0x001e220000001000 */
[----:B--2---:R-:W-:Y:S01]  /*00f0*/  UIMAD UR5, UR5, UR6, URZ ;  /* 0x00000006050572a4 */ /* 0x004fe2000f8e02ff */
[----:B0-----:R-:W-:-:S02]  /*0100*/  VIADD R4, R6, 0xffffffe ;  /* 0x0ffffffe06047836 */ /* 0x001fc40000000000 */
[CC--:B-1----:R-:W-:Y:S01]  /*0110*/  IMAD R10, R13.reuse, R0.reuse, RZ ;  /* 0x000000000d0a7224 */ /* 0x0c2fe200078e02ff */
[----:B------:R-:W0:Y:S03]  /*0120*/  S2R R6, SR_TID.X ;  /* 0x0000000000067919 */ /* 0x000e260000002100 */
[----:B------:R1:W2:Y:S01]  /*0130*/  F2I.FTZ.U32.TRUNC.NTZ R5, R4 ;  /* 0x0000000400057305 */ /* 0x0002a2000021f000 */
[----:B------:R-:W-:Y:S02]  /*0140*/  IMAD R8, R13, R0, R0 ;  /* 0x000000000d087224 */ /* 0x000fe400078e0200 */
[----:B---3--:R-:W-:-:S04]  /*0150*/  IMAD.IADD R3, R10, 0x1, R7 ;  /* 0x000000010a037824 */ /* 0x008fc800078e0207 */
[----:B------:R-:W-:Y:S02]  /*0160*/  IMAD.IADD R2, R3, 0x1, R0 ;  /* 0x0000000103027824 */ /* 0x000fe400078e0200 */
[----:B-1----:R-:W-:-:S03]  /*0170*/  IMAD.MOV.U32 R4, RZ, RZ, RZ ;  /* 0x000000ffff047224 */ /* 0x002fc600078e00ff */
[C---:B------:R-:W-:Y:S02]  /*0180*/  ISETP.GE.U32.AND P3, PT, R2.reuse, 0x55, PT ;  /* 0x000000550200780c */ /* 0x040fe40003f66070 */
[----:B------:R-:W-:Y:S01]  /*0190*/  VIMNMX.U32 R9, PT, PT, R2, 0x55, !PT ;  /* 0x0000005502097848 */ /* 0x000fe20007fe0000 */
[----:B--2---:R-:W-:-:S03]  /*01a0*/  IMAD.MOV R15, RZ, RZ, -R5 ;  /* 0x000000ffff0f7224 */ /* 0x004fc600078e0a05 */
[----:B------:R-:W-:Y:S01]  /*01b0*/  IADD3 R9, PT, PT, -R2, R9, RZ ;  /* 0x0000000902097210 */ /* 0x000fe20007ffe1ff */
[----:B------:R-:W-:-:S04]  /*01c0*/  IMAD R15, R15, R0, RZ ;  /* 0x000000000f0f7224 */ /* 0x000fc800078e02ff */
[----:B------:R-:W-:-:S04]  /*01d0*/  IMAD.HI.U32 R4, R5, R15, R4 ;  /* 0x0000000f05047227 */ /* 0x000fc800078e0004 */
[----:B------:R-:W-:Y:S02]  /*01e0*/  VIADD R11, R9, 0xffffffff ;  /* 0xffffffff090b7836 */ /* 0x000fe40000000000 */
[----:B------:R-:W-:Y:S02]  /*01f0*/  @P3 IMAD.MOV R11, RZ, RZ, R9 ;  /* 0x000000ffff0b3224 */ /* 0x000fe400078e0209 */
[----:B------:R-:W-:Y:S02]  /*0200*/  VIADD R9, R13, 0x2 ;  /* 0x000000020d097836 */ /* 0x000fe40000000000 */
[----:B------:R-:W-:-:S05]  /*0210*/  IMAD.HI.U32 R5, R4, R11, RZ ;  /* 0x0000000b04057227 */ /* 0x000fca00078e00ff */
[----:B------:R-:W-:-:S05]  /*0220*/  IADD3 R2, PT, PT, -R5, RZ, RZ ;  /* 0x000000ff05027210 */ /* 0x000fca0007ffe1ff */
[----:B------:R-:W-:Y:S01]  /*0230*/  IMAD R11, R0, R2, R11 ;  /* 0x00000002000b7224 */ /* 0x000fe200078e020b */
[----:B------:R-:W-:-:S04]  /*0240*/  SEL R2, RZ, 0x1, P3 ;  /* 0x00000001ff027807 */ /* 0x000fc80001800000 */
[----:B------:R-:W-:-:S13]  /*0250*/  ISETP.GE.U32.AND P0, PT, R11, R0, PT ;  /* 0x000000000b00720c */ /* 0x000fda0003f06070 */
[----:B------:R-:W-:Y:S02]  /*0260*/  @P0 IMAD.IADD R11, R11, 0x1, -R0 ;  /* 0x000000010b0b0824 */ /* 0x000fe400078e0a00 */
[----:B------:R-:W-:-:S03]  /*0270*/  @P0 VIADD R5, R5, 0x1 ;  /* 0x0000000105050836 */ /* 0x000fc60000000000 */
[----:B------:R-:W-:Y:S02]  /*0280*/  ISETP.GE.U32.AND P1, PT, R11, R0, PT ;  /* 0x000000000b00720c */ /* 0x000fe40003f26070 */
[----:B0-----:R-:W-:Y:S01]  /*0290*/  IADD3 R11, PT, PT, R7, UR4, R6 ;  /* 0x00000004070b7c10 */ /* 0x001fe2000fffe006 */
[----:B------:R-:W-:-:S10]  /*02a0*/  IMAD.IADD R6, R8, 0x1, R7 ;  /* 0x0000000108067824 */ /* 0x000fd400078e0207 */
[----:B------:R-:W-:Y:S01]  /*02b0*/  @P1 VIADD R5, R5, 0x1 ;  /* 0x0000000105051836 */ /* 0x000fe20000000000 */
[----:B------:R-:W-:-:S04]  /*02c0*/  @!P2 LOP3.LUT R5, RZ, R0, RZ, 0x33, !PT ;  /* 0x00000000ff05a212 */ /* 0x000fc800078e33ff */
[----:B------:R-:W-:-:S05]  /*02d0*/  IADD3 R2, PT, PT, R2, R5, RZ ;  /* 0x0000000502027210 */ /* 0x000fca0007ffe0ff */
[----:B------:R-:W-:-:S05]  /*02e0*/  IMAD.HI.U32 R4, R2, -0x55555555, RZ ;  /* 0xaaaaaaab02047827 */ /* 0x000fca00078e00ff */
[----:B------:R-:W-:-:S05]  /*02f0*/  SHF.R.U32.HI R5, RZ, 0x1, R4 ;  /* 0x00000001ff057819 */ /* 0x000fca0000011604 */
[----:B------:R-:W-:Y:S02]  /*0300*/  IMAD R4, R5, -0x3, R2 ;  /* 0xfffffffd05047824 */ /* 0x000fe400078e0202 */
[CC--:B------:R-:W-:Y:S01]  /*0310*/  IMAD R5, R9.reuse, R0.reuse, R7 ;  /* 0x0000000009057224 */ /* 0x0c0fe200078e0207 */
[----:B------:R-:W-:Y:S01]  /*0320*/  IADD3 R7, PT, PT, R8, R11, RZ ;  /* 0x0000000b08077210 */ /* 0x000fe20007ffe0ff */
[----:B------:R-:W-:Y:S02]  /*0330*/  VIADD R4, R4, 0x1 ;  /* 0x0000000104047836 */ /* 0x000fe40000000000 */
[--C-:B------:R-:W-:Y:S02]  /*0340*/  IMAD R8, R9, R0, R11.reuse ;  /* 0x0000000009087224 */ /* 0x100fe400078e020b */
[----:B------:R-:W-:Y:S01]  /*0350*/  IMAD.IADD R9, R10, 0x1, R11 ;  /* 0x000000010a097824 */ /* 0x000fe200078e020b */
[----:B------:R-:W-:Y:S01]  /*0360*/  ISETP.NE.AND P0, PT, R4, 0x3, PT ;  /* 0x000000030400780c */ /* 0x000fe20003f05270 */
[----:B------:R-:W-:-:S03]  /*0370*/  IMAD.MOV.U32 R10, RZ, RZ, RZ ;  /* 0x000000ffff0a7224 */ /* 0x000fc600078e00ff */
[----:B----4-:R-:W-:-:S09]  /*0380*/  SEL R11, R4, RZ, P0 ;  /* 0x000000ff040b7207 */ /* 0x010fd20000000000 */
.L_x_11:
[----:B0----5:R-:W0:Y:S01]  /*0390*/  S2R R13, SR_TID.X ;  /* 0x00000000000d7919 */ /* 0x021e220000002100 */
[----:B-1----:R-:W1:Y:S01]  /*03a0*/  LDC.64 R14, c[0x0][0x388] ;  /* 0x0000e200ff0e7b82 */ /* 0x002e620000000a00 */
[----:B------:R-:W-:Y:S01]  /*03b0*/  ISETP.NE.AND P0, PT, R3, RZ, PT ;  /* 0x000000ff0300720c */ /* 0x000fe20003f05270 */
[----:B------:R-:W2:Y:S01]  /*03c0*/  LDCU UR6, c[0x0][0x390] ;  /* 0x00007200ff0677ac */ /* 0x000ea20008000800 */
[----:B------:R-:W-:Y:S01]  /*03d0*/  BSSY.RECONVERGENT B0, `(.L_x_0) ;  /* 0x0000065000007945 */ /* 0x000fe20003800200 */
[----:B0-----:R-:W-:-:S10]  /*03e0*/  IADD3 R12, PT, PT, R10, UR4, R13 ;  /* 0x000000040a0c7c10 */ /* 0x001fd4000fffe00d */
[----:B------:R-:W-:Y:S02]  /*03f0*/  @!P0 IMAD.MOV.U32 R13, RZ, RZ, 0x1 ;  /* 0x00000001ff0d8424 */ /* 0x000fe400078e00ff */
[----:B-1----:R-:W-:-:S05]  /*0400*/  IMAD.WIDE R14, R12, 0x4, R14 ;  /* 0x000000040c0e7825 */ /* 0x002fca00078e020e */
[----:B------:R0:W-:Y:S01]  /*0410*/  @!P0 STG.E desc[UR8][R14.64], R13 ;  /* 0x0000000d0e008986 */ /* 0x0001e2000c101908 */
[----:B------:R-:W-:Y:S01]  /*0420*/  BAR.SYNC.DEFER_BLOCKING 0x0 ;  /* 0x0000000000007b1d */ /* 0x000fe20000010000 */
[----:B------:R-:W-:-:S13]  /*0430*/  ISETP.GT.U32.AND P0, PT, R3, 0x54, PT ;  /* 0x000000540300780c */ /* 0x000fda0003f04070 */
[----:B0-2---:R-:W-:Y:S05]  /*0440*/  @P0 BRA `(.L_x_1) ;  /* 0x0000000400740947 */ /* 0x005fea0003800000 */
[----:B------:R-:W0:Y:S02]  /*0450*/  LDC.64 R16, c[0x0][0x380] ;  /* 0x0000e000ff107b82 */ /* 0x000e240000000a00 */
[----:B0-----:R-:W-:-:S05]  /*0460*/  IMAD.WIDE R16, R12, 0x4, R16 ;  /* 0x000000040c107825 */ /* 0x001fca00078e0210 */
[----:B------:R0:W5:Y:S01]  /*0470*/  LDG.E.CONSTANT R13, desc[UR8][R16.64] ;  /* 0x00000008100d7981 */ /* 0x000162000c1e9900 */
[----:B------:R-:W-:Y:S01]  /*0480*/  ISETP.GE.U32.AND P0, PT, R2, 0x2, PT ;  /* 0x000000020200780c */ /* 0x000fe20003f06070 */
[----:B------:R-:W-:Y:S01]  /*0490*/  BSSY.RECONVERGENT B1, `(.L_x_2) ;  /* 0x0000033000017945 */ /* 0x000fe20003800200 */
[----:B------:R-:W-:Y:S01]  /*04a0*/  IADD3 R23, PT, PT, R3, -0x2a, RZ ;  /* 0xffffffd603177810 */ /* 0x000fe20007ffe0ff */
[----:B------:R-:W-:-:S10]  /*04b0*/  IMAD.MOV.U32 R18, RZ, RZ, 0x1 ;  /* 0x00000001ff127424 */ /* 0x000fd400078e00ff */
[----:B0-----:R-:W-:Y:S05]  /*04c0*/  @!P0 BRA `(.L_x_3) ;  /* 0x0000000000bc8947 */ /* 0x001fea0003800000 */
[----:B------:R-:W-:Y:S01]  /*04d0*/  BSSY.RECONVERGENT B2, `(.L_x_4) ;  /* 0x000002d000027945 */ /* 0x000fe20003800200 */
[----:B------:R-:W-:Y:S01]  /*04e0*/  IMAD.IADD R20, R11, 0x1, -R2 ;  /* 0x000000010b147824 */ /* 0x000fe200078e0a02 */
[----:B------:R-:W-:Y:S01]  /*04f0*/  IADD3 R21, PT, PT, R8, R10, RZ ;  /* 0x0000000a08157210 */ /* 0x000fe20007ffe0ff */
[--C-:B------:R-:W-:Y:S01]  /*0500*/  IMAD.IADD R25, R7, 0x1, R10.reuse ;  /* 0x0000000107197824 */ /* 0x100fe200078e020a */
[----:B------:R-:W-:Y:S01]  /*0510*/  MOV R23, R3 ;  /* 0x0000000300177202 */ /* 0x000fe20000000f00 */
[----:B------:R-:W-:Y:S02]  /*0520*/  IMAD.IADD R19, R9, 0x1, R10 ;  /* 0x0000000109137824 */ /* 0x000fe400078e020a */
[----:B------:R-:W-:Y:S02]  /*0530*/  IMAD.MOV.U32 R18, RZ, RZ, 0x1 ;  /* 0x00000001ff127424 */ /* 0x000fe400078e00ff */
[----:B------:R-:W-:Y:S02]  /*0540*/  IMAD.MOV.U32 R29, RZ, RZ, R6 ;  /* 0x000000ffff1d7224 */ /* 0x000fe400078e0006 */
[----:B------:R-:W-:-:S07]  /*0550*/  IMAD.MOV.U32 R27, RZ, RZ, R5 ;  /* 0x000000ffff1b7224 */ /* 0x000fce00078e0005 */
.L_x_5:
[----:B------:R-:W-:-:S05]  /*0560*/  VIADD R22, R19, 0xffffffd6 ;  /* 0xffffffd613167836 */ /* 0x000fca0000000000 */
[----:B------:R-:W-:-:S04]  /*0570*/  ISETP.GE.AND P0, PT, R22, UR6, PT ;  /* 0x0000000616007c0c */ /* 0x000fc8000bf06270 */
[----:B------:R-:W-:-:S04]  /*0580*/  ISETP.LT.OR P0, PT, R22, RZ, P0 ;  /* 0x000000ff1600720c */ /* 0x000fc80000701670 */
[----:B------:R-:W-:-:S13]  /*0590*/  ISETP.EQ.OR P0, PT, R23, 0x2a, P0 ;  /* 0x0000002a1700780c */ /* 0x000fda0000702670 */
[----:B------:R-:W0:Y:S02]  /*05a0*/  @!P0 LDC.64 R16, c[0x0][0x380] ;  /* 0x0000e000ff108b82 */ /* 0x000e240000000a00 */
[----:B0-----:R-:W-:-:S06]  /*05b0*/  @!P0 IMAD.WIDE.U32 R16, R22, 0x4, R16 ;  /* 0x0000000416108825 */ /* 0x001fcc00078e0010 */
[----:B------:R-:W2:Y:S01]  /*05c0*/  @!P0 LDG.E.CONSTANT R16, desc[UR8][R16.64] ;  /* 0x0000000810108981 */ /* 0x000ea2000c1e9900 */
[----:B------:R-:W-:-:S05]  /*05d0*/  VIADD R22, R25, 0xffffffd6 ;  /* 0xffffffd619167836 */ /* 0x000fca0000000000 */
[----:B------:R-:W-:-:S04]  /*05e0*/  ISETP.GE.AND P1, PT, R22, UR6, PT ;  /* 0x0000000616007c0c */ /* 0x000fc8000bf26270 */
[----:B------:R-:W-:-:S04]  /*05f0*/  ISETP.LT.OR P1, PT, R22, RZ, P1 ;  /* 0x000000ff1600720c */ /* 0x000fc80000f21670 */
[----:B------:R-:W-:Y:S02]  /*0600*/  ISETP.EQ.OR P1, PT, R29, 0x2a, P1 ;  /* 0x0000002a1d00780c */ /* 0x000fe40000f22670 */
[----:B------:R-:W-:Y:S02]  /*0610*/  IADD3 R24, PT, PT, R21, -0x2a, RZ ;  /* 0xffffffd615187810 */ /* 0x000fe40007ffe0ff */
[----:B--2--5:R-:W-:-:S09]  /*0620*/  @!P0 ISETP.GT.AND P3, PT, R13, R16, PT ;  /* 0x000000100d00820c */ /* 0x024fd20003f64270 */
[----:B------:R-:W0:Y:S02]  /*0630*/  @!P1 LDC.64 R16, c[0x0][0x380] ;  /* 0x0000e000ff109b82 */ /* 0x000e240000000a00 */
[----:B0-----:R-:W-:-:S05]  /*0640*/  @!P1 IMAD.WIDE.U32 R16, R22, 0x4, R16 ;  /* 0x0000000416109825 */ /* 0x001fca00078e0010 */
[----:B------:R0:W2:Y:S01]  /*0650*/  @!P1 LDG.E.CONSTANT R22, desc[UR8][R16.64] ;  /* 0x0000000810169981 */ /* 0x0000a2000c1e9900 */
[----:B------:R-:W-:-:S04]  /*0660*/  ISETP.GE.AND P2, PT, R24, UR6, PT ;  /* 0x0000000618007c0c */ /* 0x000fc8000bf46270 */
[----:B------:R-:W-:-:S04]  /*0670*/  ISETP.LT.OR P2, PT, R24, RZ, P2 ;  /* 0x000000ff1800720c */ /* 0x000fc80001741670 */
[----:B------:R-:W-:-:S13]  /*0680*/  ISETP.EQ.OR P2, PT, R27, 0x2a, P2 ;  /* 0x0000002a1b00780c */ /* 0x000fda0001742670 */
[----:B0-----:R-:W0:Y:S02]  /*0690*/  @!P2 LDC.64 R16, c[0x0][0x380] ;  /* 0x0000e000ff10ab82 */ /* 0x001e240000000a00 */
[----:B0-----:R-:W-:Y:S01]  /*06a0*/  @!P2 IMAD.WIDE.U32 R16, R24, 0x4, R16 ;  /* 0x000000041810a825 */ /* 0x001fe200078e0010 */
[----:B--2---:R-:W-:-:S04]  /*06b0*/  @!P1 ISETP.GT.AND P5, PT, R13, R22, PT ;  /* 0x000000160d00920c */ /* 0x004fc80003fa4270 */
[----:B------:R-:W2:Y:S01]  /*06c0*/  @!P2 LDG.E.CONSTANT R22, desc[UR8][R16.64] ;  /* 0x000000081016a981 */ /* 0x000ea2000c1e9900 */
[----:B------:R-:W-:Y:S01]  /*06d0*/  VIADD R20, R20, 0x3 ;  /* 0x0000000314147836 */ /* 0x000fe20000000000 */
[----:B------:R-:W-:Y:S01]  /*06e0*/  @!P0 SEL R18, R18, RZ, P3 ;  /* 0x000000ff12128207 */ /* 0x000fe20001800000 */
[C---:B------:R-:W-:Y:S02]  /*06f0*/  IMAD R19, R0.reuse, 0x3, R19 ;  /* 0x0000000300137824 */ /* 0x040fe400078e0213 */
[----:B------:R-:W-:Y:S01]  /*0700*/  IMAD R25, R0, 0x3, R25 ;  /* 0x0000000300197824 */ /* 0x000fe200078e0219 */
[----:B------:R-:W-:Y:S01]  /*0710*/  ISETP.NE.AND P0, PT, R20, 0x1, PT ;  /* 0x000000011400780c */ /* 0x000fe20003f05270 */
[----:B------:R-:W-:Y:S01]  /*0720*/  IMAD R21, R0, 0x3, R21 ;  /* 0x0000000300157824 */ /* 0x000fe200078e0215 */
[----:B------:R-:W-:Y:S01]  /*0730*/  @!P1 SEL R18, R18, RZ, P5 ;  /* 0x000000ff12129207 */ /* 0x000fe20002800000 */
[C---:B------:R-:W-:Y:S02]  /*0740*/  IMAD R23, R0.reuse, 0x3, R23 ;  /* 0x0000000300177824 */ /* 0x040fe400078e0217 */
[----:B------:R-:W-:-:S02]  /*0750*/  IMAD R29, R0, 0x3, R29 ;  /* 0x00000003001d7824 */ /* 0x000fc400078e021d */
[----:B------:R-:W-:Y:S01]  /*0760*/  IMAD R27, R0, 0x3, R27 ;  /* 0x00000003001b7824 */ /* 0x000fe200078e021b */
[----:B--2---:R-:W-:-:S04]  /*0770*/  @!P2 ISETP.GT.AND P4, PT, R13, R22, PT ;  /* 0x000000160d00a20c */ /* 0x004fc80003f84270 */
[----:B------:R-:W-:Y:S01]  /*0780*/  @!P2 SEL R18, R18, RZ, P4 ;  /* 0x000000ff1212a207 */ /* 0x000fe20002000000 */
[----:B------:R-:W-:Y:S08]  /*0790*/  @P0 BRA `(.L_x_5) ;  /* 0xfffffffc00700947 */ /* 0x000ff0000383ffff */
[----:B------:R-:W-:Y:S05]  /*07a0*/  BSYNC.RECONVERGENT B2 ;  /* 0x0000000000027941 */ /* 0x000fea0003800200 */
.L_x_4:
[----:B------:R-:W-:-:S07]  /*07b0*/  VIADD R23, R23, 0xffffffd6 ;  /* 0xffffffd617177836 */ /* 0x000fce0000000000 */
.L_x_3:
[----:B------:R-:W-:Y:S05]  /*07c0*/  BSYNC.RECONVERGENT B1 ;  /* 0x0000000000017941 */ /* 0x000fea0003800200 */
.L_x_2:
[----:B------:R-:W-:Y:S01]  /*07d0*/  ISETP.NE.AND P0, PT, R4, 0x3, PT ;  /* 0x000000030400780c */ /* 0x000fe20003f05270 */
[----:B------:R-:W-:-:S12]  /*07e0*/  BSSY.RECONVERGENT B1, `(.L_x_6) ;  /* 0x0000021000017945 */ /* 0x000fd80003800200 */
[----:B------:R-:W-:Y:S05]  /*07f0*/  @!P0 BRA `(.L_x_7) ;  /* 0x00000000007c8947 */ /* 0x000fea0003800000 */
[----:B------:R-:W0:Y:S01]  /*0800*/  LDC R19, c[0x0][0x390] ;  /* 0x0000e400ff137b82 */ /* 0x000e220000000800 */
[----:B------:R-:W-:-:S07]  /*0810*/  IMAD.MOV.U32 R22, RZ, RZ, RZ ;  /* 0x000000ffff167224 */ /* 0x000fce00078e00ff */
[----:B------:R-:W1:Y:S02]  /*0820*/  LDC.64 R16, c[0x0][0x380] ;  /* 0x0000e000ff107b82 */ /* 0x000e640000000a00 */
.L_x_10:
[----:B------:R-:W-:-:S04]  /*0830*/  IADD3 R25, PT, PT, R12, R23, RZ ;  /* 0x000000170c197210 */ /* 0x000fc80007ffe0ff */
[----:B0-----:R-:W-:-:S04]  /*0840*/  ISETP.GE.AND P0, PT, R25, R19, PT ;  /* 0x000000131900720c */ /* 0x001fc80003f06270 */
[----:B------:R-:W-:-:S04]  /*0850*/  ISETP.LT.OR P0, PT, R25, RZ, P0 ;  /* 0x000000ff1900720c */ /* 0x000fc80000701670 */
[----:B------:R-:W-:-:S13]  /*0860*/  ISETP.EQ.OR P0, PT, R23, RZ, P0 ;  /* 0x000000ff1700720c */ /* 0x000fda0000702670 */
[----:B------:R-:W0:Y:S02]  /*0870*/  @!P0 LDC.64 R20, c[0x0][0x380] ;  /* 0x0000e000ff148b82 */ /* 0x000e240000000a00 */
[----:B0-----:R-:W-:-:S06]  /*0880*/  @!P0 IMAD.WIDE.U32 R20, R25, 0x4, R20 ;  /* 0x0000000419148825 */ /* 0x001fcc00078e0014 */
[----:B------:R-:W2:Y:S01]  /*0890*/  @!P0 LDG.E.CONSTANT R20, desc[UR8][R20.64] ;  /* 0x0000000814148981 */ /* 0x000ea2000c1e9900 */
[----:B------:R-:W-:-:S05]  /*08a0*/  VIADD R24, R22, 0x1 ;  /* 0x0000000116187836 */ /* 0x000fca0000000000 */
[----:B------:R-:W-:Y:S02]  /*08b0*/  ISETP.NE.AND P2, PT, R24, R11, PT ;  /* 0x0000000b1800720c */ /* 0x000fe40003f45270 */
[----:B--2--5:R-:W-:-:S04]  /*08c0*/  @!P0 ISETP.GT.AND P1, PT, R13, R20, PT ;  /* 0x000000140d00820c */ /* 0x024fc80003f24270 */
[----:B------:R-:W-:-:S07]  /*08d0*/  @!P0 SEL R18, R18, RZ, P1 ;  /* 0x000000ff12128207 */ /* 0x000fce0000800000 */
[----:B------:R-:W-:Y:S05]  /*08e0*/  @!P2 BRA `(.L_x_7) ;  /* 0x000000000040a947 */ /* 0x000fea0003800000 */
[----:B------:R-:W-:Y:S01]  /*08f0*/  IMAD.IADD R20, R25, 0x1, R0 ;  /* 0x0000000119147824 */ /* 0x000fe200078e0200 */
[----:B------:R-:W-:Y:S01]  /*0900*/  IADD3 R23, PT, PT, R0, R23, RZ ;  /* 0x0000001700177210 */ /* 0x000fe20007ffe0ff */
[----:B------:R-:W-:Y:S03]  /*0910*/  BSSY.RECONVERGENT B2, `(.L_x_8) ;  /* 0x0000009000027945 */ /* 0x000fe60003800200 */
[----:B------:R-:W-:-:S04]  /*0920*/  ISETP.GE.AND P0, PT, R20, R19, PT ;  /* 0x000000131400720c */ /* 0x000fc80003f06270 */
[----:B------:R-:W-:-:S04]  /*0930*/  ISETP.LT.OR P0, PT, R20, RZ, P0 ;  /* 0x000000ff1400720c */ /* 0x000fc80000701670 */
[----:B------:R-:W-:-:S13]  /*0940*/  ISETP.EQ.OR P0, PT, R23, RZ, P0 ;  /* 0x000000ff1700720c */ /* 0x000fda0000702670 */
[----:B------:R-:W-:Y:S05]  /*0950*/  @P0 BRA `(.L_x_9) ;  /* 0x0000000000100947 */ /* 0x000fea0003800000 */
[----:B-1----:R-:W-:-:S06]  /*0960*/  IMAD.WIDE.U32 R20, R20, 0x4, R16 ;  /* 0x0000000414147825 */ /* 0x002fcc00078e0010 */
[----:B------:R-:W2:Y:S02]  /*0970*/  LDG.E.CONSTANT R20, desc[UR8][R20.64] ;  /* 0x0000000814147981 */ /* 0x000ea4000c1e9900 */
[----:B--2---:R-:W-:-:S04]  /*0980*/  ISETP.GT.AND P0, PT, R13, R20, PT ;  /* 0x000000140d00720c */ /* 0x004fc80003f04270 */
[----:B------:R-:W-:-:S09]  /*0990*/  SEL R18, R18, RZ, P0 ;  /* 0x000000ff12127207 */ /* 0x000fd20000000000 */
.L_x_9:
[----:B------:R-:W-:Y:S05]  /*09a0*/  BSYNC.RECONVERGENT B2 ;  /* 0x0000000000027941 */ /* 0x000fea0003800200 */
.L_x_8:
[----:B------:R-:W-:Y:S02]  /*09b0*/  VIADD R22, R22, 0x2 ;  /* 0x0000000216167836 */ /* 0x000fe40000000000 */
[----:B------:R-:W-:-:S03]  /*09c0*/  IMAD.IADD R23, R23, 0x1, R0 ;  /* 0x0000000117177824 */ /* 0x000fc600078e0200 */
[----:B------:R-:W-:-:S13]  /*09d0*/  ISETP.NE.AND P0, PT, R22, R11, PT ;  /* 0x0000000b1600720c */ /* 0x000fda0003f05270 */
[----:B------:R-:W-:Y:S05]  /*09e0*/  @P0 BRA `(.L_x_10) ;  /* 0xfffffffc00900947 */ /* 0x000fea000383ffff */
.L_x_7:
[----:B------:R-:W-:Y:S05]  /*09f0*/  BSYNC.RECONVERGENT B1 ;  /* 0x0000000000017941 */ /* 0x000fea0003800200 */
.L_x_6:
[----:B------:R-:W-:-:S13]  /*0a00*/  ISETP.NE.AND P0, PT, R18, RZ, PT ;  /* 0x000000ff1200720c */ /* 0x000fda0003f05270 */
[----:B------:R0:W-:Y:S02]  /*0a10*/  @!P0 STG.E desc[UR8][R14.64], RZ ;  /* 0x000000ff0e008986 */ /* 0x0001e4000c101908 */
.L_x_1:
[----:B------:R-:W-:Y:S05]  /*0a20*/  BSYNC.RECONVERGENT B0 ;  /* 0x0000000000007941 */ /* 0x000fea0003800200 */
.L_x_0:
[----:B------:R-:W2:Y:S01]  /*0a30*/  LDCU UR6, c[0x0][0x390] ;  /* 0x00007200ff0677ac */ /* 0x000ea20008000800 */
[----:B------:R-:W-:-:S05]  /*0a40*/  IADD3 R10, PT, PT, R10, UR5, RZ ;  /* 0x000000050a0a7c10 */ /* 0x000fca000fffe0ff */
[----:B------:R-:W-:-:S05]  /*0a50*/  VIADD R12, R10, UR4 ;  /* 0x000000040a0c7c36 */ /* 0x000fca0008000000 */
[----:B--2---:R-:W-:-:S13]  /*0a60*/  ISETP.GE.U32.AND P0, PT, R12, UR6, PT ;  /* 0x000000060c007c0c */ /* 0x004fda000bf06070 */
[----:B------:R-:W-:Y:S05]  /*0a70*/  @!P0 BRA `(.L_x_11) ;  /* 0xfffffff800448947 */ /* 0x000fea000383ffff */
[----:B------:R-:W-:Y:S05]  /*0a80*/  EXIT ;  /* 0x000000000000794d */ /* 0x000fea0003800000 */
.L_x_12:
[----:B------:R-:W-:-:S00]  /*0a90*/  BRA `(.L_x_12) ;  /* 0xfffffffc00fc7947 */ /* 0x000fc0000383ffff */
[----:B------:R-:W-:-:S00]  /*0aa0*/  NOP ;  /* 0x0000000000007918 */ /* 0x000fc00000000000 */
        /* <DEDUP_REMOVED lines=13> */
.L_x_41:


//--------------------- .text._Z22computeKernelSharedMemPKiPii --------------------------
	.section	.text._Z22computeKernelSharedMemPKiPii,"ax",@progbits
	.align	128
        .global         _Z22computeKernelSharedMemPKiPii
        .type           _Z22computeKernelSharedMemPKiPii,@function
        .size           _Z22computeKernelSharedMemPKiPii,(.L_x_42 - _Z22computeKernelSharedMemPKiPii)
        .other          _Z22computeKernelSharedMemPKiPii,@"STO_CUDA_ENTRY STV_DEFAULT"
_Z22computeKernelSharedMemPKiPii:
.text._Z22computeKernelSharedMemPKiPii:
[----:B------:R-:W-:Y:S01]  /*0000*/  LDC R1, c[0x0][0x37c] ;  /* 0x0000df00ff017b82 */ /* 0x000fe20000000800 */
[----:B------:R-:W0:Y:S07]  /*0010*/  S2R R13, SR_TID.X ;  /* 0x00000000000d7919 */ /* 0x000e2e0000002100 */
[----:B------:R-:W1:Y:S01]  /*0020*/  S2UR UR10, SR_CTAID.X ;  /* 0x00000000000a79c3 */ /* 0x000e620000002500 */
[----:B------:R-:W2:Y:S01]  /*0030*/  LDCU.64 UR8, c[0x0][0x358] ;  /* 0x00006b00ff0877ac */ /* 0x000ea20008000a00 */
[----:B------:R-:W-:Y:S01]  /*0040*/  BSSY.RECONVERGENT B0, `(.L_x_13) ;  /* 0x0000077000007945 */ /* 0x000fe20003800200 */
[----:B------:R-:W3:Y:S05]  /*0050*/  LDCU UR11, c[0x0][0x390] ;  /* 0x00007200ff0b77ac */ /* 0x000eea0008000800 */
[----:B------:R-:W1:Y:S01]  /*0060*/  LDC R14, c[0x0][0x360] ;  /* 0x0000d800ff0e7b82 */ /* 0x000e620000000800 */
[----:B------:R-:W4:Y:S01]  /*0070*/  LDCU UR12, c[0x0][0x390] ;  /* 0x00007200ff0c77ac */ /* 0x000f220008000800 */
[----:B0-----:R-:W-:Y:S01]  /*0080*/  ISETP.GT.U32.AND P0, PT, R13, 0x73, PT ;  /* 0x000000730d00780c */ /* 0x001fe20003f04070 */
[----:B-1----:R-:W-:-:S04]  /*0090*/  IMAD R2, R14, UR10, RZ ;  /* 0x0000000a0e027c24 */ /* 0x002fc8000f8e02ff */
[----:B------:R-:W-:-:S08]  /*00a0*/  IMAD.IADD R12, R2, 0x1, R13 ;  /* 0x00000001020c7824 */ /* 0x000fd000078e020d */
[----:B--234-:R-:W-:Y:S05]  /*00b0*/  @P0 BRA `(.L_x_14) ;  /* 0x0000000400bc0947 */ /* 0x01cfea0003800000 */
[----:B------:R-:W0:Y:S01]  /*00c0*/  I2F.U32.RP R6, R14 ;  /* 0x0000000e00067306 */ /* 0x000e220000209000 */
[C---:B------:R-:W-:Y:S01]  /*00d0*/  IMAD.IADD R0, R14.reuse, 0x1, R13 ;  /* 0x000000010e007824 */ /* 0x040fe200078e020d */
[----:B------:R-:W-:Y:S01]  /*00e0*/  ISETP.NE.U32.AND P2, PT, R14, RZ, PT ;  /* 0x000000ff0e00720c */ /* 0x000fe20003f45070 */
[----:B------:R-:W-:Y:S01]  /*00f0*/  BSSY.RECONVERGENT B1, `(.L_x_15) ;  /* 0x0000035000017945 */ /* 0x000fe20003800200 */
[----:B------:R-:W-:Y:S02]  /*0100*/  VIADD R11, R13, 0xffffffd6 ;  /* 0xffffffd60d0b7836 */ /* 0x000fe40000000000 */
[C---:B------:R-:W-:Y:S02]  /*0110*/  ISETP.GE.U32.AND P3, PT, R0.reuse, 0x74, PT ;  /* 0x000000740000780c */ /* 0x040fe40003f66070 */
[----:B------:R-:W-:-:S05]  /*0120*/  VIMNMX.U32 R3, PT, PT, R0, 0x74, !PT ;  /* 0x0000007400037848 */ /* 0x000fca0007fe0000 */
[----:B------:R-:W-:Y:S01]  /*0130*/  IMAD.IADD R3, R3, 0x1, -R0 ;  /* 0x0000000103037824 */ /* 0x000fe200078e0a00 */
[----:B0-----:R-:W0:Y:S04]  /*0140*/  MUFU.RCP R6, R6 ;  /* 0x0000000600067308 */ /* 0x001e280000001000 */
[----:B------:R-:W-:Y:S01]  /*0150*/  IADD3 R7, PT, PT, R3, -0x1, RZ ;  /* 0xffffffff03077810 */ /* 0x000fe20007ffe0ff */
[----:B------:R-:W-:Y:S02]  /*0160*/  @P3 IMAD.MOV R7, RZ, RZ, R3 ;  /* 0x000000ffff073224 */ /* 0x000fe400078e0203 */
[----:B0-----:R-:W-:-:S04]  /*0170*/  VIADD R4, R6, 0xffffffe ;  /* 0x0ffffffe06047836 */ /* 0x001fc80000000000 */
[----:B------:R0:W1:Y:S02]  /*0180*/  F2I.FTZ.U32.TRUNC.NTZ R5, R4 ;  /* 0x0000000400057305 */ /* 0x000064000021f000 */
[----:B0-----:R-:W-:Y:S02]  /*0190*/  IMAD.MOV.U32 R4, RZ, RZ, RZ ;  /* 0x000000ffff047224 */ /* 0x001fe400078e00ff */
[----:B-1----:R-:W-:-:S04]  /*01a0*/  IMAD.MOV R9, RZ, RZ, -R5 ;  /* 0x000000ffff097224 */ /* 0x002fc800078e0a05 */
[----:B------:R-:W-:-:S04]  /*01b0*/  IMAD R9, R9, R14, RZ ;  /* 0x0000000e09097224 */ /* 0x000fc800078e02ff */
[----:B------:R-:W-:-:S06]  /*01c0*/  IMAD.HI.U32 R0, R5, R9, R4 ;  /* 0x0000000905007227 */ /* 0x000fcc00078e0004 */
[----:B------:R-:W-:-:S04]  /*01d0*/  IMAD.HI.U32 R3, R0, R7, RZ ;  /* 0x0000000700037227 */ /* 0x000fc800078e00ff */
[----:B------:R-:W-:-:S04]  /*01e0*/  IMAD.MOV R0, RZ, RZ, -R3 ;  /* 0x000000ffff007224 */ /* 0x000fc800078e0a03 */
[----:B------:R-:W-:Y:S01]  /*01f0*/  IMAD R7, R14, R0, R7 ;  /* 0x000000000e077224 */ /* 0x000fe200078e0207 */
[----:B------:R-:W-:-:S04]  /*0200*/  SEL R0, RZ, 0x1, P3 ;  /* 0x00000001ff007807 */ /* 0x000fc80001800000 */
[----:B------:R-:W-:-:S13]  /*0210*/  ISETP.GE.U32.AND P0, PT, R7, R14, PT ;  /* 0x0000000e0700720c */ /* 0x000fda0003f06070 */
[----:B------:R-:W-:Y:S01]  /*0220*/  @P0 IMAD.IADD R7, R7, 0x1, -R14 ;  /* 0x0000000107070824 */ /* 0x000fe200078e0a0e */
[----:B------:R-:W-:-:S04]  /*0230*/  @P0 IADD3 R3, PT, PT, R3, 0x1, RZ ;  /* 0x0000000103030810 */ /* 0x000fc80007ffe0ff */
[----:B------:R-:W-:-:S13]  /*0240*/  ISETP.GE.U32.AND P1, PT, R7, R14, PT ;  /* 0x0000000e0700720c */ /* 0x000fda0003f26070 */
[----:B------:R-:W-:Y:S01]  /*0250*/  @P1 VIADD R3, R3, 0x1 ;  /* 0x0000000103031836 */ /* 0x000fe20000000000 */
[----:B------:R-:W-:-:S05]  /*0260*/  @!P2 LOP3.LUT R3, RZ, R14, RZ, 0x33, !PT ;  /* 0x0000000eff03a212 */ /* 0x000fca00078e33ff */
[----:B------:R-:W-:-:S05]  /*0270*/  IMAD.IADD R6, R0, 0x1, R3 ;  /* 0x0000000100067824 */ /* 0x000fca00078e0203 */
[----:B------:R-:W-:-:S04]  /*0280*/  LOP3.LUT R0, R6, 0x3, RZ, 0xc0, !PT ;  /* 0x0000000306007812 */ /* 0x000fc800078ec0ff */
[----:B------:R-:W-:-:S13]  /*0290*/  ISETP.NE.AND P0, PT, R0, 0x3, PT ;  /* 0x000000030000780c */ /* 0x000fda0003f05270 */
[----:B------:R-:W-:Y:S05]  /*02a0*/  @!P0 BRA `(.L_x_16) ;  /* 0x0000000000648947 */ /* 0x000fea0003800000 */
[----:B------:R-:W0:Y:S01]  /*02b0*/  S2UR UR5, SR_CgaCtaId ;  /* 0x00000000000579c3 */ /* 0x000e220000008800 */
[----:B------:R-:W-:Y:S01]  /*02c0*/  VIADD R0, R6, 0x1 ;  /* 0x0000000106007836 */ /* 0x000fe20000000000 */
[----:B------:R-:W-:Y:S01]  /*02d0*/  UMOV UR4, 0x400 ;  /* 0x0000040000047882 */ /* 0x000fe20000000000 */
[----:B------:R-:W-:Y:S01]  /*02e0*/  BSSY.RECONVERGENT B2, `(.L_x_17) ;  /* 0x0000014000027945 */ /* 0x000fe20003800200 */
[----:B------:R-:W-:Y:S01]  /*02f0*/  MOV R7, R12 ;  /* 0x0000000c00077202 */ /* 0x000fe20000000f00 */
[----:B------:R-:W-:Y:S01]  /*0300*/  IMAD.MOV.U32 R9, RZ, RZ, R13 ;  /* 0x000000ffff097224 */ /* 0x000fe200078e000d */
[----:B------:R-:W-:-:S05]  /*0310*/  LOP3.LUT R0, R0, 0x3, RZ, 0xc0, !PT ;  /* 0x0000000300007812 */ /* 0x000fca00078ec0ff */
[----:B------:R-:W-:Y:S01]  /*0320*/  IMAD.MOV R0, RZ, RZ, -R0 ;  /* 0x000000ffff007224 */ /* 0x000fe200078e0a00 */
[----:B0-----:R-:W-:-:S06]  /*0330*/  ULEA UR4, UR5, UR4, 0x18 ;  /* 0x0000000405047291 */ /* 0x001fcc000f8ec0ff */
[----:B------:R-:W-:-:S07]  /*0340*/  LEA R3, R13, UR4, 0x2 ;  /* 0x000000040d037c11 */ /* 0x000fce000f8e10ff */
.L_x_18:
[----:B------:R-:W-:-:S05]  /*0350*/  VIADD R11, R7, 0xffffffd6 ;  /* 0xffffffd6070b7836 */ /* 0x000fca0000000000 */
[----:B------:R-:W-:-:S04]  /*0360*/  ISETP.GE.AND P0, PT, R11, UR11, PT ;  /* 0x0000000b0b007c0c */ /* 0x000fc8000bf06270 */
[----:B------:R-:W-:-:S13]  /*0370*/  ISETP.LT.OR P0, PT, R11, RZ, P0 ;  /* 0x000000ff0b00720c */ /* 0x000fda0000701670 */
[----:B------:R-:W0:Y:S02]  /*0380*/  @!P0 LDC.64 R4, c[0x0][0x380] ;  /* 0x0000e000ff048b82 */ /* 0x000e240000000a00 */
[----:B0-----:R-:W-:-:S06]  /*0390*/  @!P0 IMAD.WIDE.U32 R4, R11, 0x4, R4 ;  /* 0x000000040b048825 */ /* 0x001fcc00078e0004 */
[----:B------:R-:W2:Y:S01]  /*03a0*/  @!P0 LDG.E.CONSTANT R4, desc[UR8][R4.64] ;  /* 0x0000000804048981 */ /* 0x000ea2000c1e9900 */
[----:B------:R-:W-:Y:S01]  /*03b0*/  VIADD R0, R0, 0x1 ;  /* 0x0000000100007836 */ /* 0x000fe20000000000 */
[C---:B------:R-:W-:Y:S01]  /*03c0*/  IADD3 R9, PT, PT, R14.reuse, R9, RZ ;  /* 0x000000090e097210 */ /* 0x040fe20007ffe0ff */
[----:B------:R-:W-:Y:S01]  /*03d0*/  IMAD.IADD R7, R14, 0x1, R7 ;  /* 0x000000010e077824 */ /* 0x000fe200078e0207 */
[----:B--2---:R0:W-:Y:S02]  /*03e0*/  @!P0 STS [R3], R4 ;  /* 0x0000000403008388 */ /* 0x0041e40000000800 */
[----:B------:R-:W-:Y:S01]  /*03f0*/  ISETP.NE.AND P0, PT, R0, RZ, PT ;  /* 0x000000ff0000720c */ /* 0x000fe20003f05270 */
[----:B0-----:R-:W-:-:S12]  /*0400*/  IMAD R3, R14, 0x4, R3 ;  /* 0x000000040e037824 */ /* 0x001fd800078e0203 */
[----:B------:R-:W-:Y:S05]  /*0410*/  @P0 BRA `(.L_x_18) ;  /* 0xfffffffc00cc0947 */ /* 0x000fea000383ffff */
[----:B------:R-:W-:Y:S05]  /*0420*/  BSYNC.RECONVERGENT B2 ;  /* 0x0000000000027941 */ /* 0x000fea0003800200 */
.L_x_17:
[----:B------:R-:W-:-:S07]  /*0430*/  VIADD R11, R9, 0xffffffd6 ;  /* 0xffffffd6090b7836 */ /* 0x000fce0000000000 */
.L_x_16:
[----:B------:R-:W-:Y:S05]  /*0440*/  BSYNC.RECONVERGENT B1 ;  /* 0x0000000000017941 */ /* 0x000fea0003800200 */
.L_x_15:
[----:B------:R-:W-:-:S13]  /*0450*/  ISETP.GE.U32.AND P0, PT, R6, 0x3, PT ;  /* 0x000000030600780c */ /* 0x000fda0003f06070 */
[----:B------:R-:W-:Y:S05]  /*0460*/  @!P0 BRA `(.L_x_14) ;  /* 0x0000000000d08947 */ /* 0x000fea0003800000 */
[----:B------:R-:W0:Y:S01]  /*0470*/  S2UR UR5, SR_CgaCtaId ;  /* 0x00000000000579c3 */ /* 0x000e220000008800 */
[----:B------:R-:W-:Y:S01]  /*0480*/  UMOV UR4, 0x400 ;  /* 0x0000040000047882 */ /* 0x000fe20000000000 */
[----:B------:R-:W-:Y:S01]  /*0490*/  UIADD3 UR6, UPT, UPT, UR10, 0x2, URZ ;  /* 0x000000020a067890 */ /* 0x000fe2000fffe0ff */
[C---:B------:R-:W-:Y:S01]  /*04a0*/  IADD3 R0, PT, PT, R11.reuse, R14, RZ ;  /* 0x0000000e0b007210 */ /* 0x040fe20007ffe0ff */
[----:B------:R-:W-:Y:S01]  /*04b0*/  UIADD3 UR7, UPT, UPT, UR10, 0x3, URZ ;  /* 0x000000030a077890 */ /* 0x000fe2000fffe0ff */
[----:B------:R-:W-:Y:S02]  /*04c0*/  IMAD.SHL.U32 R10, R11, 0x4, RZ ;  /* 0x000000040b0a7824 */ /* 0x000fe400078e00ff */
[----:B------:R-:W-:Y:S02]  /*04d0*/  IMAD.IADD R23, R2, 0x1, R11 ;  /* 0x0000000102177824 */ /* 0x000fe400078e020b */
[C-C-:B------:R-:W-:Y:S02]  /*04e0*/  IMAD R16, R14.reuse, 0x8, R10.reuse ;  /* 0x000000080e107824 */ /* 0x140fe400078e020a */
[----:B------:R-:W-:-:S02]  /*04f0*/  IMAD R18, R14, 0xc, R10 ;  /* 0x0000000c0e127824 */ /* 0x000fc400078e020a */
[C---:B------:R-:W-:Y:S02]  /*0500*/  IMAD R17, R14.reuse, UR10, R0 ;  /* 0x0000000a0e117c24 */ /* 0x040fe4000f8e0200 */
[C-C-:B------:R-:W-:Y:S02]  /*0510*/  IMAD R19, R14.reuse, UR6, R11.reuse ;  /* 0x000000060e137c24 */ /* 0x140fe4000f8e020b */
[----:B------:R-:W-:Y:S01]  /*0520*/  IMAD R21, R14, UR7, R11 ;  /* 0x000000070e157c24 */ /* 0x000fe2000f8e020b */
[----:B0-----:R-:W-:-:S04]  /*0530*/  ULEA UR4, UR5, UR4, 0x18 ;  /* 0x0000000405047291 */ /* 0x001fc8000f8ec0ff */
[----:B------:R-:W-:-:S06]  /*0540*/  UIADD3 UR4, UPT, UPT, UR4, 0xa8, URZ ;  /* 0x000000a804047890 */ /* 0x000fcc000fffe0ff */
[----:B------:R-:W-:-:S07]  /*0550*/  IMAD.U32 R15, RZ, RZ, UR4 ;  /* 0x00000004ff0f7e24 */ /* 0x000fce000f8e00ff */
.L_x_19:
[----:B------:R-:W-:Y:S02]  /*0560*/  ISETP.GE.AND P2, PT, R23, UR12, PT ;  /* 0x0000000c17007c0c */ /* 0x000fe4000bf46270 */
[----:B------:R-:W-:Y:S02]  /*0570*/  ISETP.GE.AND P3, PT, R17, UR12, PT ;  /* 0x0000000c11007c0c */ /* 0x000fe4000bf66270 */
[----:B------:R-:W-:Y:S02]  /*0580*/  ISETP.GE.AND P0, PT, R19, UR12, PT ;  /* 0x0000000c13007c0c */ /* 0x000fe4000bf06270 */
[----:B------:R-:W-:Y:S02]  /*0590*/  ISETP.GE.AND P1, PT, R21, UR12, PT ;  /* 0x0000000c15007c0c */ /* 0x000fe4000bf26270 */
[----:B------:R-:W-:Y:S02]  /*05a0*/  ISETP.LT.OR P2, PT, R23, RZ, P2 ;  /* 0x000000ff1700720c */ /* 0x000fe40001741670 */
[----:B------:R-:W-:-:S02]  /*05b0*/  ISETP.LT.OR P3, PT, R17, RZ, P3 ;  /* 0x000000ff1100720c */ /* 0x000fc40001f61670 */
[----:B------:R-:W-:Y:S02]  /*05c0*/  ISETP.LT.OR P0, PT, R19, RZ, P0 ;  /* 0x000000ff1300720c */ /* 0x000fe40000701670 */
[----:B------:R-:W-:-:S07]  /*05d0*/  ISETP.LT.OR P1, PT, R21, RZ, P1 ;  /* 0x000000ff1500720c */ /* 0x000fce0000f21670 */
[----:B0-----:R-:W0:Y:S08]  /*05e0*/  @!P2 LDC.64 R4, c[0x0][0x380] ;  /* 0x0000e000ff04ab82 */ /* 0x001e300000000a00 */
[----:B------:R-:W1:Y:S08]  /*05f0*/  @!P3 LDC.64 R8, c[0x0][0x380] ;  /* 0x0000e000ff08bb82 */ /* 0x000e700000000a00 */
[----:B------:R-:W2:Y:S08]  /*0600*/  @!P0 LDC.64 R6, c[0x0][0x380] ;  /* 0x0000e000ff068b82 */ /* 0x000eb00000000a00 */
[----:B------:R-:W3:Y:S01]  /*0610*/  @!P1 LDC.64 R2, c[0x0][0x380] ;  /* 0x0000e000ff029b82 */ /* 0x000ee20000000a00 */
[----:B0-----:R-:W-:-:S06]  /*0620*/  @!P2 IMAD.WIDE.U32 R4, R23, 0x4, R4 ;  /* 0x000000041704a825 */ /* 0x001fcc00078e0004 */
[----:B------:R-:W4:Y:S01]  /*0630*/  @!P2 LDG.E.CONSTANT R4, desc[UR8][R4.64] ;  /* 0x000000080404a981 */ /* 0x000f22000c1e9900 */
[----:B-1----:R-:W-:-:S06]  /*0640*/  @!P3 IMAD.WIDE.U32 R8, R17, 0x4, R8 ;  /* 0x000000041108b825 */ /* 0x002fcc00078e0008 */
[----:B------:R-:W5:Y:S01]  /*0650*/  @!P3 LDG.E.CONSTANT R8, desc[UR8][R8.64] ;  /* 0x000000080808b981 */ /* 0x000f62000c1e9900 */
[----:B--2---:R-:W-:-:S06]  /*0660*/  @!P0 IMAD.WIDE.U32 R6, R19, 0x4, R6 ;  /* 0x0000000413068825 */ /* 0x004fcc00078e0006 */
[----:B------:R-:W2:Y:S01]  /*0670*/  @!P0 LDG.E.CONSTANT R6, desc[UR8][R6.64] ;  /* 0x0000000806068981 */ /* 0x000ea2000c1e9900 */
[----:B---3--:R-:W-:-:S06]  /*0680*/  @!P1 IMAD.WIDE.U32 R2, R21, 0x4, R2 ;  /* 0x0000000415029825 */ /* 0x008fcc00078e0002 */
[----:B------:R-:W3:Y:S01]  /*0690*/  @!P1 LDG.E.CONSTANT R2, desc[UR8][R2.64] ;  /* 0x0000000802029981 */ /* 0x000ee2000c1e9900 */
[--C-:B------:R-:W-:Y:S01]  /*06a0*/  @!P2 IMAD.IADD R25, R10, 0x1, R15.reuse ;  /* 0x000000010a19a824 */ /* 0x100fe200078e020f */
[----:B------:R-:W-:Y:S01]  /*06b0*/  @!P3 LEA R27, R0, R15, 0x2 ;  /* 0x0000000f001bb211 */ /* 0x000fe200078e10ff */
[--C-:B------:R-:W-:Y:S02]  /*06c0*/  @!P0 IMAD.IADD R29, R16, 0x1, R15.reuse ;  /* 0x00000001101d8824 */ /* 0x100fe400078e020f */
[----:B------:R-:W-:Y:S01]  /*06d0*/  @!P1 IMAD.IADD R20, R18, 0x1, R15 ;  /* 0x0000000112149824 */ /* 0x000fe200078e020f */
[----:B------:R-:W-:-:S04]  /*06e0*/  IADD3 R11, PT, PT, R14, R11, R14 ;  /* 0x0000000b0e0b7210 */ /* 0x000fc80007ffe00e */
[C---:B------:R-:W-:Y:S01]  /*06f0*/  IADD3 R11, PT, PT, R14.reuse, R11, R14 ;  /* 0x0000000b0e0b7210 */ /* 0x040fe20007ffe00e */
[C---:B------:R-:W-:Y:S01]  /*0700*/  IMAD R15, R14.reuse, 0x10, R15 ;  /* 0x000000100e0f7824 */ /* 0x040fe200078e020f */
[C---:B------:R-:W-:Y:S01]  /*0710*/  LEA R17, R14.reuse, R17, 0x2 ;  /* 0x000000110e117211 */ /* 0x040fe200078e10ff */
[C---:B------:R-:W-:Y:S02]  /*0720*/  IMAD R23, R14.reuse, 0x4, R23 ;  /* 0x000000040e177824 */ /* 0x040fe400078e0217 */
[C---:B------:R-:W-:Y:S02]  /*0730*/  IMAD R19, R14.reuse, 0x4, R19 ;  /* 0x000000040e137824 */ /* 0x040fe400078e0213 */
[----:B------:R-:W-:Y:S01]  /*0740*/  IMAD R21, R14, 0x4, R21 ;  /* 0x000000040e157824 */ /* 0x000fe200078e0215 */
[----:B----4-:R0:W-:Y:S04]  /*0750*/  @!P2 STS [R25], R4 ;  /* 0x000000041900a388 */ /* 0x0101e80000000800 */
[----:B-----5:R0:W-:Y:S04]  /*0760*/  @!P3 STS [R27], R8 ;  /* 0x000000081b00b388 */ /* 0x0201e80000000800 */
[----:B--2---:R0:W-:Y:S01]  /*0770*/  @!P0 STS [R29], R6 ;  /* 0x000000061d008388 */ /* 0x0041e20000000800 */
[----:B------:R-:W-:-:S03]  /*0780*/  ISETP.GE.AND P0, PT, R11, 0x4a, PT ;  /* 0x0000004a0b00780c */ /* 0x000fc60003f06270 */
[----:B---3--:R0:W-:Y:S10]  /*0790*/  @!P1 STS [R20], R2 ;  /* 0x0000000214009388 */ /* 0x0081f40000000800 */
[----:B------:R-:W-:Y:S05]  /*07a0*/  @!P0 BRA `(.L_x_19) ;  /* 0xfffffffc006c8947 */ /* 0x000fea000383ffff */
.L_x_14:
[----:B------:R-:W-:Y:S05]  /*07b0*/  BSYNC.RECONVERGENT B0 ;  /* 0x0000000000007941 */ /* 0x000fea0003800200 */
.L_x_13:
[----:B------:R-:W1:Y:S01]  /*07c0*/  LDCU UR4, c[0x0][0x390] ;  /* 0x00007200ff0477ac */ /* 0x000e620008000800 */
[----:B------:R-:W-:Y:S01]  /*07d0*/  BAR.SYNC.DEFER_BLOCKING 0x0 ;  /* 0x0000000000007b1d */ /* 0x000fe20000010000 */
[----:B-1----:R-:W-:-:S13]  /*07e0*/  ISETP.GE.AND P0, PT, R12, UR4, PT ;  /* 0x000000040c007c0c */ /* 0x002fda000bf06270 */
[----:B------:R-:W-:Y:S05]  /*07f0*/  @P0 EXIT ;  /* 0x000000000000094d */ /* 0x000fea0003800000 */
[----:B------:R-:W1:Y:S01]  /*0800*/  S2UR UR5, SR_CgaCtaId ;  /* 0x00000000000579c3 */ /* 0x000e620000008800 */
[----:B------:R-:W-:Y:S01]  /*0810*/  UMOV UR4, 0x400 ;  /* 0x0000040000047882 */ /* 0x000fe20000000000 */
[----:B0-----:R-:W-:Y:S01]  /*0820*/  VIADD R2, R12, 0xffffffd6 ;  /* 0xffffffd60c027836 */ /* 0x001fe20000000000 */
[----:B------:R-:W-:Y:S01]  /*0830*/  MOV R3, 0xffffffd6 ;  /* 0xffffffd600037802 */ /* 0x000fe20000000f00 */
[----:B------:R-:W-:Y:S01]  /*0840*/  IMAD.MOV.U32 R5, RZ, RZ, 0x1 ;  /* 0x00000001ff057424 */ /* 0x000fe200078e00ff */
[----:B------:R-:W0:Y:S01]  /*0850*/  LDCU UR6, c[0x0][0x390] ;  /* 0x00007200ff0677ac */ /* 0x000e220008000800 */
[----:B-1----:R-:W-:-:S06]  /*0860*/  ULEA UR4, UR5, UR4, 0x18 ;  /* 0x0000000405047291 */ /* 0x002fcc000f8ec0ff */
[----:B------:R-:W-:-:S05]  /*0870*/  LEA R13, R13, UR4, 0x2 ;  /* 0x000000040d0d7c11 */ /* 0x000fca000f8e10ff */
[----:B0-----:R-:W-:-:S07]  /*0880*/  VIADD R0, R13, 0x8 ;  /* 0x000000080d007836 */ /* 0x001fce0000000000 */
.L_x_21:
[C---:B------:R-:W-:Y:S02]  /*0890*/  ISETP.GE.AND P0, PT, R2.reuse, UR6, PT ;  /* 0x0000000602007c0c */ /* 0x040fe4000bf06270 */
[----:B------:R-:W-:Y:S02]  /*08a0*/  ISETP.NE.AND P2, PT, R3, 0x2a, PT ;  /* 0x0000002a0300780c */ /* 0x000fe40003f45270 */
[----:B------:R-:W-:-:S13]  /*08b0*/  ISETP.LT.OR P0, PT, R2, RZ, P0 ;  /* 0x000000ff0200720c */ /* 0x000fda0000701670 */
[----:B------:R-:W-:Y:S04]  /*08c0*/  @!P0 LDS R4, [R13+0xa8] ;  /* 0x0000a8000d048984 */ /* 0x000fe80000000800 */
[----:B------:R-:W0:Y:S02]  /*08d0*/  @!P0 LDS R7, [R0+-0x8] ;  /* 0xfffff80000078984 */ /* 0x000e240000000800 */
[----:B0-----:R-:W-:-:S04]  /*08e0*/  @!P0 ISETP.GT.AND P1, PT, R4, R7, PT ;  /* 0x000000070400820c */ /* 0x001fc80003f24270 */
[----:B------:R-:W-:Y:S01]  /*08f0*/  @!P0 SEL R5, R5, RZ, P1 ;  /* 0x000000ff05058207 */ /* 0x000fe20000800000 */
[----:B------:R-:W-:Y:S08]  /*0900*/  @!P2 BRA `(.L_x_20) ;  /* 0x000000000068a947 */ /* 0x000ff00003800000 */
[C---:B------:R-:W-:Y:S02]  /*0910*/  VIADD R6, R2.reuse, 0x2 ;  /* 0x0000000202067836 */ /* 0x040fe40000000000 */
[C---:B------:R-:W-:Y:S02]  /*0920*/  VIADD R4, R2.reuse, 0x1 ;  /* 0x0000000102047836 */ /* 0x040fe40000000000 */
[----:B------:R-:W-:Y:S01]  /*0930*/  VIADD R7, R2, 0x3 ;  /* 0x0000000302077836 */ /* 0x000fe20000000000 */
[----:B------:R-:W-:Y:S02]  /*0940*/  ISETP.GE.AND P1, PT, R6, UR6, PT ;  /* 0x0000000606007c0c */ /* 0x000fe4000bf26270 */
[----:B------:R-:W-:Y:S02]  /*0950*/  ISETP.GE.AND P0, PT, R4, UR6, PT ;  /* 0x0000000604007c0c */ /* 0x000fe4000bf06270 */
[----:B------:R-:W-:Y:S02]  /*0960*/  ISETP.LT.OR P1, PT, R6, RZ, P1 ;  /* 0x000000ff0600720c */ /* 0x000fe40000f21670 */
[----:B------:R-:W-:-:S02]  /*0970*/  ISETP.LT.OR P0, PT, R4, RZ, P0 ;  /* 0x000000ff0400720c */ /* 0x000fc40000701670 */
[----:B------:R-:W-:Y:S02]  /*0980*/  ISETP.GE.AND P2, PT, R7, UR6, PT ;  /* 0x0000000607007c0c */ /* 0x000fe4000bf46270 */
[C---:B------:R-:W-:Y:S01]  /*0990*/  ISETP.EQ.OR P1, PT, R3.reuse, -0x2, P1 ;  /* 0xfffffffe0300780c */ /* 0x040fe20000f22670 */
[----:B------:R-:W-:Y:S01]  /*09a0*/  VIADD R3, R3, 0x4 ;  /* 0x0000000403037836 */ /* 0x000fe20000000000 */
[----:B------:R-:W-:Y:S02]  /*09b0*/  ISETP.LT.OR P2, PT, R7, RZ, P2 ;  /* 0x000000ff0700720c */ /* 0x000fe40001741670 */
[----:B------:R-:W-:-:S05]  /*09c0*/  IADD3 R2, PT, PT, R2, 0x4, RZ ;  /* 0x0000000402027810 */ /* 0x000fca0007ffe0ff */
[----:B------:R-:W-:Y:S04]  /*09d0*/  @!P0 LDS R9, [R13+0xa8] ;  /* 0x0000a8000d098984 */ /* 0x000fe80000000800 */
[----:B------:R-:W0:Y:S04]  /*09e0*/  @!P0 LDS R4, [R0+-0x4] ;  /* 0xfffffc0000048984 */ /* 0x000e280000000800 */
[----:B------:R-:W-:Y:S04]  /*09f0*/  @!P1 LDS R11, [R13+0xa8] ;  /* 0x0000a8000d0b9984 */ /* 0x000fe80000000800 */
[----:B------:R-:W1:Y:S04]  /*0a00*/  @!P1 LDS R6, [R0] ;  /* 0x0000000000069984 */ /* 0x000e680000000800 */
[----:B------:R-:W-:Y:S04]  /*0a10*/  @!P2 LDS R8, [R13+0xa8] ;  /* 0x0000a8000d08a984 */ /* 0x000fe80000000800 */
[----:B------:R2:W3:Y:S02]  /*0a20*/  @!P2 LDS R7, [R0+0x4] ;  /* 0x000004000007a984 */ /* 0x0004e40000000800 */
[----:B--2---:R-:W-:Y:S01]  /*0a30*/  VIADD R0, R0, 0x10 ;  /* 0x0000001000007836 */ /* 0x004fe20000000000 */
[----:B0-----:R-:W-:-:S04]  /*0a40*/  @!P0 ISETP.GT.AND P4, PT, R9, R4, PT ;  /* 0x000000040900820c */ /* 0x001fc80003f84270 */
[----:B------:R-:W-:Y:S02]  /*0a50*/  @!P0 SEL R5, R5, RZ, P4 ;  /* 0x000000ff05058207 */ /* 0x000fe40002000000 */
[----:B-1----:R-:W-:-:S04]  /*0a60*/  @!P1 ISETP.GT.AND P3, PT, R11, R6, PT ;  /* 0x000000060b00920c */ /* 0x002fc80003f64270 */
[----:B------:R-:W-:Y:S02]  /*0a70*/  @!P1 SEL R5, R5, RZ, P3 ;  /* 0x000000ff05059207 */ /* 0x000fe40001800000 */
[----:B---3--:R-:W-:-:S04]  /*0a80*/  @!P2 ISETP.GT.AND P0, PT, R8, R7, PT ;  /* 0x000000070800a20c */ /* 0x008fc80003f04270 */
[----:B------:R-:W-:Y:S01]  /*0a90*/  @!P2 SEL R5, R5, RZ, P0 ;  /* 0x000000ff0505a207 */ /* 0x000fe20000000000 */
[----:B------:R-:W-:Y:S08]  /*0aa0*/  BRA `(.L_x_21) ;  /* 0xfffffffc00787947 */ /* 0x000ff0000383ffff */
.L_x_20:
[----:B------:R-:W0:Y:S02]  /*0ab0*/  LDC.64 R2, c[0x0][0x388] ;  /* 0x0000e200ff027b82 */ /* 0x000e240000000a00 */
[----:B0-----:R-:W-:-:S05]  /*0ac0*/  IMAD.WIDE R12, R12, 0x4, R2 ;  /* 0x000000040c0c7825 */ /* 0x001fca00078e0202 */
[----:B------:R-:W-:Y:S01]  /*0ad0*/  STG.E desc[UR8][R12.64], R5 ;  /* 0x000000050c007986 */ /* 0x000fe2000c101908 */
[----:B------:R-:W-:Y:S05]  /*0ae0*/  EXIT ;  /* 0x000000000000794d */ /* 0x000fea0003800000 */
.L_x_22:
        /* <DEDUP_REMOVED lines=9> */
.L_x_42:


//--------------------- .text._Z15computeKernel2dPKiPii --------------------------
	.section	.text._Z15computeKernel2dPKiPii,"ax",@progbits
	.align	128
        .global         _Z15computeKernel2dPKiPii
        .type           _Z15computeKernel2dPKiPii,@function
        .size           _Z15computeKernel2dPKiPii,(.L_x_43 - _Z15computeKernel2dPKiPii)
        .other          _Z15computeKernel2dPKiPii,@"STO_CUDA_ENTRY STV_DEFAULT"
_Z15computeKernel2dPKiPii:
.text._Z15computeKernel2dPKiPii:
[----:B------:R-:W-:Y:S01]  /*0000*/  LDC R1, c[0x0][0x37c] ;  /* 0x0000df00ff017b82 */ /* 0x000fe20000000800 */
[----:B------:R-:W0:Y:S07]  /*0010*/  S2R R8, SR_TID.X ;  /* 0x0000000000087919 */ /* 0x000e2e0000002100 */
[----:B------:R-:W0:Y:S01]  /*0020*/  S2UR UR4, SR_CTAID.X ;  /* 0x00000000000479c3 */ /* 0x000e220000002500 */
[----:B------:R-:W1:Y:S07]  /*0030*/  LDCU UR5, c[0x0][0x390] ;  /* 0x00007200ff0577ac */ /* 0x000e6e0008000800 */
[----:B------:R-:W0:Y:S08]  /*0040*/  LDC R9, c[0x0][0x360] ;  /* 0x0000d800ff097b82 */ /* 0x000e300000000800 */
[----:B------:R-:W2:Y:S01]  /*0050*/  LDC R0, c[0x0][0x364] ;  /* 0x0000d900ff007b82 */ /* 0x000ea20000000800 */
[----:B0-----:R-:W-:-:S05]  /*0060*/  IMAD R8, R9, UR4, R8 ;  /* 0x0000000409087c24 */ /* 0x001fca000f8e0208 */
[----:B-1----:R-:W-:-:S13]  /*0070*/  ISETP.GE.AND P0, PT, R8, UR5, PT ;  /* 0x0000000508007c0c */ /* 0x002fda000bf06270 */
[----:B--2---:R-:W-:Y:S05]  /*0080*/  @P0 EXIT ;  /* 0x000000000000094d */ /* 0x004fea0003800000 */
[----:B------:R-:W0:Y:S01]  /*0090*/  I2F.U32.RP R6, R0 ;  /* 0x0000000000067306 */ /* 0x000e220000209000 */
[----:B------:R-:W1:Y:S01]  /*00a0*/  S2R R15, SR_CTAID.Y ;  /* 0x00000000000f7919 */ /* 0x000e620000002600 */
[----:B------:R-:W-:Y:S01]  /*00b0*/  ISETP.NE.U32.AND P2, PT, R0, RZ, PT ;  /* 0x000000ff0000720c */ /* 0x000fe20003f45070 */
[----:B------:R-:W2:Y:S01]  /*00c0*/  LDCU UR4, c[0x0][0x370] ;  /* 0x00006e00ff0477ac */ /* 0x000ea20008000800 */
[----:B------:R-:W3:Y:S01]  /*00d0*/  S2R R7, SR_TID.Y ;  /* 0x0000000000077919 */ /* 0x000ee20000002200 */
[----:B------:R-:W4:Y:S01]  /*00e0*/  LDCU.64 UR6, c[0x0][0x358] ;  /* 0x00006b00ff0677ac */ /* 0x000f220008000a00 */
[----:B------:R-:W1:Y:S02]  /*00f0*/  LDCU UR5, c[0x0][0x390] ;  /* 0x00007200ff0577ac */ /* 0x000e640008000800 */
[----:B0-----:R-:W0:Y:S01]  /*0100*/  MUFU.RCP R6, R6 ;  /* 0x0000000600067308 */ /* 0x001e220000001000 */
[----:B--2---:R-:W-:Y:S02]  /*0110*/  IMAD R9, R9, UR4, RZ ;  /* 0x0000000409097c24 */ /* 0x004fe4000f8e02ff */
[----:B0-----:R-:W-:-:S02]  /*0120*/  VIADD R4, R6, 0xffffffe ;  /* 0x0ffffffe06047836 */ /* 0x001fc40000000000 */
[----:B-1----:R-:W-:-:S03]  /*0130*/  IMAD R6, R15, R0, R0 ;  /* 0x000000000f067224 */ /* 0x002fc600078e0200 */
[----:B------:R0:W1:Y:S01]  /*0140*/  F2I.FTZ.U32.TRUNC.NTZ R5, R4 ;  /* 0x0000000400057305 */ /* 0x000062000021f000 */
[--C-:B---3--:R-:W-:Y:S02]  /*0150*/  IMAD R3, R15, R0, R7.reuse ;  /* 0x000000000f037224 */ /* 0x108fe400078e0207 */
[----:B------:R-:W-:Y:S02]  /*0160*/  IMAD.IADD R6, R6, 0x1, R7 ;  /* 0x0000000106067824 */ /* 0x000fe400078e0207 */
[C---:B------:R-:W-:Y:S01]  /*0170*/  IMAD.IADD R2, R3.reuse, 0x1, R0 ;  /* 0x0000000103027824 */ /* 0x040fe200078e0200 */
[----:B------:R-:W-:Y:S01]  /*0180*/  IADD3 R10, PT, PT, R3, -0x2a, RZ ;  /* 0xffffffd6030a7810 */ /* 0x000fe20007ffe0ff */
[----:B0-----:R-:W-:-:S03]  /*0190*/  IMAD.MOV.U32 R4, RZ, RZ, RZ ;  /* 0x000000ffff047224 */ /* 0x001fc600078e00ff */
[C---:B------:R-:W-:Y:S02]  /*01a0*/  ISETP.GE.U32.AND P3, PT, R2.reuse, 0x55, PT ;  /* 0x000000550200780c */ /* 0x040fe40003f66070 */
[----:B------:R-:W-:Y:S01]  /*01b0*/  VIMNMX.U32 R11, PT, PT, R2, 0x55, !PT ;  /* 0x00000055020b7848 */ /* 0x000fe20007fe0000 */
[----:B-1----:R-:W-:-:S03]  /*01c0*/  IMAD.MOV R17, RZ, RZ, -R5 ;  /* 0x000000ffff117224 */ /* 0x002fc600078e0a05 */
[----:B------:R-:W-:Y:S01]  /*01d0*/  IADD3 R11, PT, PT, -R2, R11, RZ ;  /* 0x0000000b020b7210 */ /* 0x000fe20007ffe1ff */
[----:B------:R-:W-:-:S04]  /*01e0*/  IMAD R17, R17, R0, RZ ;  /* 0x0000000011117224 */ /* 0x000fc800078e02ff */
[----:B------:R-:W-:Y:S02]  /*01f0*/  VIADD R13, R11, 0xffffffff ;  /* 0xffffffff0b0d7836 */ /* 0x000fe40000000000 */
[----:B------:R-:W-:-:S04]  /*0200*/  IMAD.HI.U32 R4, R5, R17, R4 ;  /* 0x0000001105047227 */ /* 0x000fc800078e0004 */
[----:B------:R-:W-:-:S04]  /*0210*/  @P3 IMAD.MOV R13, RZ, RZ, R11 ;  /* 0x000000ffff0d3224 */ /* 0x000fc800078e020b */
[----:B------:R-:W-:-:S05]  /*0220*/  IMAD.HI.U32 R5, R4, R13, RZ ;  /* 0x0000000d04057227 */ /* 0x000fca00078e00ff */
[----:B------:R-:W-:-:S05]  /*0230*/  IADD3 R2, PT, PT, -R5, RZ, RZ ;  /* 0x000000ff05027210 */ /* 0x000fca0007ffe1ff */
[----:B------:R-:W-:Y:S01]  /*0240*/  IMAD R13, R0, R2, R13 ;  /* 0x00000002000d7224 */ /* 0x000fe200078e020d */
[----:B------:R-:W-:-:S04]  /*0250*/  SEL R2, RZ, 0x1, P3 ;  /* 0x00000001ff027807 */ /* 0x000fc80001800000 */
[----:B------:R-:W-:-:S13]  /*0260*/  ISETP.GE.U32.AND P0, PT, R13, R0, PT ;  /* 0x000000000d00720c */ /* 0x000fda0003f06070 */
[----:B------:R-:W-:Y:S02]  /*0270*/  @P0 IMAD.IADD R13, R13, 0x1, -R0 ;  /* 0x000000010d0d0824 */ /* 0x000fe400078e0a00 */
[----:B------:R-:W-:-:S03]  /*0280*/  @P0 VIADD R5, R5, 0x1 ;  /* 0x0000000105050836 */ /* 0x000fc60000000000 */
[----:B------:R-:W-:-:S13]  /*0290*/  ISETP.GE.U32.AND P1, PT, R13, R0, PT ;  /* 0x000000000d00720c */ /* 0x000fda0003f26070 */
[----:B------:R-:W-:Y:S01]  /*02a0*/  @P1 VIADD R5, R5, 0x1 ;  /* 0x0000000105051836 */ /* 0x000fe20000000000 */
[----:B------:R-:W-:-:S04]  /*02b0*/  @!P2 LOP3.LUT R5, RZ, R0, RZ, 0x33, !PT ;  /* 0x00000000ff05a212 */ /* 0x000fc800078e33ff */
[----:B------:R-:W-:-:S05]  /*02c0*/  IADD3 R2, PT, PT, R2, R5, RZ ;  /* 0x0000000502027210 */ /* 0x000fca0007ffe0ff */
[----:B------:R-:W-:-:S05]  /*02d0*/  IMAD.HI.U32 R4, R2, -0x55555555, RZ ;  /* 0xaaaaaaab02047827 */ /* 0x000fca00078e00ff */
[----:B------:R-:W-:-:S05]  /*02e0*/  SHF.R.U32.HI R5, RZ, 0x1, R4 ;  /* 0x00000001ff057819 */ /* 0x000fca0000011604 */
[----:B------:R-:W-:Y:S02]  /*02f0*/  IMAD R4, R5, -0x3, R2 ;  /* 0xfffffffd05047824 */ /* 0x000fe400078e0202 */
[----:B------:R-:W-:Y:S02]  /*0300*/  VIADD R5, R15, 0x2 ;  /* 0x000000020f057836 */ /* 0x000fe40000000000 */
[----:B------:R-:W-:Y:S02]  /*0310*/  VIADD R4, R4, 0x1 ;  /* 0x0000000104047836 */ /* 0x000fe40000000000 */
[----:B------:R-:W-:-:S03]  /*0320*/  IMAD R5, R5, R0, R7 ;  /* 0x0000000005057224 */ /* 0x000fc600078e0207 */
[----:B------:R-:W-:-:S04]  /*0330*/  ISETP.NE.AND P0, PT, R4, 0x3, PT ;  /* 0x000000030400780c */ /* 0x000fc80003f05270 */
[----:B------:R-:W-:-:S05]  /*0340*/  SEL R7, R4, RZ, P0 ;  /* 0x000000ff04077207 */ /* 0x000fca0000000000 */
[----:B----4-:R-:W-:-:S07]  /*0350*/  IMAD.IADD R11, R7, 0x1, -R2 ;  /* 0x00000001070b7824 */ /* 0x010fce00078e0a02 */
.L_x_34:
[----:B0-----:R-:W0:Y:S01]  /*0360*/  LDC.64 R14, c[0x0][0x388] ;  /* 0x0000e200ff0e7b82 */ /* 0x001e220000000a00 */
[----:B------:R-:W-:Y:S01]  /*0370*/  ISETP.NE.AND P0, PT, R3, RZ, PT ;  /* 0x000000ff0300720c */ /* 0x000fe20003f05270 */
[----:B------:R-:W-:Y:S05]  /*0380*/  WARPSYNC.ALL ;  /* 0x0000000000007948 */ /* 0x000fea0003800000 */
[----:B------:R-:W-:Y:S07]  /*0390*/  BSSY.RECONVERGENT B0, `(.L_x_23) ;  /* 0x0000064000007945 */ /* 0x000fee0003800200 */
[----:B------:R-:W-:-:S02]  /*03a0*/  @!P0 IMAD.MOV.U32 R13, RZ, RZ, 0x1 ;  /* 0x00000001ff0d8424 */ /* 0x000fc400078e00ff */
[----:B0-----:R-:W-:-:S05]  /*03b0*/  IMAD.WIDE R14, R8, 0x4, R14 ;  /* 0x00000004080e7825 */ /* 0x001fca00078e020e */
[----:B------:R0:W-:Y:S01]  /*03c0*/  @!P0 STG.E desc[UR6][R14.64], R13 ;  /* 0x0000000d0e008986 */ /* 0x0001e2000c101906 */
[----:B------:R-:W-:Y:S01]  /*03d0*/  BAR.SYNC.DEFER_BLOCKING 0x0 ;  /* 0x0000000000007b1d */ /* 0x000fe20000010000 */
[----:B------:R-:W-:-:S13]  /*03e0*/  ISETP.GT.U32.AND P0, PT, R3, 0x54, PT ;  /* 0x000000540300780c */ /* 0x000fda0003f04070 */
[----:B01---5:R-:W-:Y:S05]  /*03f0*/  @P0 BRA `(.L_x_24) ;  /* 0x0000000400740947 */ /* 0x023fea0003800000 */
[----:B------:R-:W0:Y:S02]  /*0400*/  LDC.64 R16, c[0x0][0x380] ;  /* 0x0000e000ff107b82 */ /* 0x000e240000000a00 */
[----:B0-----:R-:W-:-:S05]  /*0410*/  IMAD.WIDE R16, R8, 0x4, R16 ;  /* 0x0000000408107825 */ /* 0x001fca00078e0210 */
[----:B------:R0:W5:Y:S01]  /*0420*/  LDG.E.CONSTANT R12, desc[UR6][R16.64] ;  /* 0x00000006100c7981 */ /* 0x000162000c1e9900 */
[----:B------:R-:W-:Y:S01]  /*0430*/  ISETP.GE.U32.AND P0, PT, R2, 0x2, PT ;  /* 0x000000020200780c */ /* 0x000fe20003f06070 */
[----:B------:R-:W-:Y:S01]  /*0440*/  BSSY.RECONVERGENT B1, `(.L_x_25) ;  /* 0x0000033000017945 */ /* 0x000fe20003800200 */
[----:B------:R-:W-:Y:S01]  /*0450*/  IMAD.MOV.U32 R13, RZ, RZ, 0x1 ;  /* 0x00000001ff0d7424 */ /* 0x000fe200078e00ff */
[----:B------:R-:W-:-:S10]  /*0460*/  MOV R23, R10 ;  /* 0x0000000a00177202 */ /* 0x000fd40000000f00 */
[----:B0-----:R-:W-:Y:S05]  /*0470*/  @!P0 BRA `(.L_x_26) ;  /* 0x0000000000bc8947 */ /* 0x001fea0003800000 */
[----:B------:R-:W-:Y:S01]  /*0480*/  HFMA2 R13, -RZ, RZ, 0, 5.9604644775390625e-08 ;  /* 0x00000001ff0d7431 */ /* 0x000fe200000001ff */
[----:B------:R-:W-:Y:S01]  /*0490*/  BSSY.RECONVERGENT B2, `(.L_x_27) ;  /* 0x000002c000027945 */ /* 0x000fe20003800200 */
[--C-:B------:R-:W-:Y:S01]  /*04a0*/  IMAD.IADD R23, R6, 0x1, R8.reuse ;  /* 0x0000000106177824 */ /* 0x100fe200078e0208 */
[----:B------:R-:W-:Y:S01]  /*04b0*/  MOV R27, R5 ;  /* 0x00000005001b7202 */ /* 0x000fe20000000f00 */
[--C-:B------:R-:W-:Y:S02]  /*04c0*/  IMAD.IADD R19, R5, 0x1, R8.reuse ;  /* 0x0000000105137824 */ /* 0x100fe400078e0208 */
[----:B------:R-:W-:Y:S02]  /*04d0*/  IMAD.IADD R25, R3, 0x1, R8 ;  /* 0x0000000103197824 */ /* 0x000fe400078e0208 */
[----:B------:R-:W-:Y:S02]  /*04e0*/  IMAD.MOV.U32 R18, RZ, RZ, R11 ;  /* 0x000000ffff127224 */ /* 0x000fe400078e000b */
[----:B------:R-:W-:-:S02]  /*04f0*/  IMAD.MOV.U32 R29, RZ, RZ, R6 ;  /* 0x000000ffff1d7224 */ /* 0x000fc400078e0006 */
[----:B------:R-:W-:-:S07]  /*0500*/  IMAD.MOV.U32 R21, RZ, RZ, R3 ;  /* 0x000000ffff157224 */ /* 0x000fce00078e0003 */
.L_x_28:
[----:B------:R-:W-:-:S05]  /*0510*/  VIADD R20, R25, 0xffffffd6 ;  /* 0xffffffd619147836 */ /* 0x000fca0000000000 */
[----:B------:R-:W-:-:S04]  /*0520*/  ISETP.GE.AND P0, PT, R20, UR5, PT ;  /* 0x0000000514007c0c */ /* 0x000fc8000bf06270 */
[----:B------:R-:W-:-:S04]  /*0530*/  ISETP.LT.OR P0, PT, R20, RZ, P0 ;  /* 0x000000ff1400720c */ /* 0x000fc80000701670 */
[----:B------:R-:W-:-:S13]  /*0540*/  ISETP.EQ.OR P0, PT, R21, 0x2a, P0 ;  /* 0x0000002a1500780c */ /* 0x000fda0000702670 */
[----:B------:R-:W0:Y:S02]  /*0550*/  @!P0 LDC.64 R16, c[0x0][0x380] ;  /* 0x0000e000ff108b82 */ /* 0x000e240000000a00 */
[----:B0-----:R-:W-:-:S05]  /*0560*/  @!P0 IMAD.WIDE.U32 R16, R20, 0x4, R16 ;  /* 0x0000000414108825 */ /* 0x001fca00078e0010 */
[----:B------:R0:W2:Y:S01]  /*0570*/  @!P0 LDG.E.CONSTANT R20, desc[UR6][R16.64] ;  /* 0x0000000610148981 */ /* 0x0000a2000c1e9900 */
[----:B------:R-:W-:Y:S01]  /*0580*/  VIADD R22, R23, 0xffffffd6 ;  /* 0xffffffd617167836 */ /* 0x000fe20000000000 */
[----:B------:R-:W-:-:S04]  /*0590*/  IADD3 R24, PT, PT, R19, -0x2a, RZ ;  /* 0xffffffd613187810 */ /* 0x000fc80007ffe0ff */
[----:B------:R-:W-:Y:S02]  /*05a0*/  ISETP.GE.AND P1, PT, R22, UR5, PT ;  /* 0x0000000516007c0c */ /* 0x000fe4000bf26270 */
[----:B------:R-:W-:Y:S02]  /*05b0*/  ISETP.GE.AND P2, PT, R24, UR5, PT ;  /* 0x0000000518007c0c */ /* 0x000fe4000bf46270 */
[----:B------:R-:W-:Y:S02]  /*05c0*/  ISETP.LT.OR P1, PT, R22, RZ, P1 ;  /* 0x000000ff1600720c */ /* 0x000fe40000f21670 */
[----:B------:R-:W-:Y:S02]  /*05d0*/  ISETP.LT.OR P2, PT, R24, RZ, P2 ;  /* 0x000000ff1800720c */ /* 0x000fe40001741670 */
[----:B------:R-:W-:Y:S02]  /*05e0*/  ISETP.EQ.OR P1, PT, R29, 0x2a, P1 ;  /* 0x0000002a1d00780c */ /* 0x000fe40000f22670 */
[----:B------:R-:W-:-:S11]  /*05f0*/  ISETP.EQ.OR P2, PT, R27, 0x2a, P2 ;  /* 0x0000002a1b00780c */ /* 0x000fd60001742670 */
[----:B0-----:R-:W0:Y:S02]  /*0600*/  @!P1 LDC.64 R16, c[0x0][0x380] ;  /* 0x0000e000ff109b82 */ /* 0x001e240000000a00 */
[----:B0-----:R-:W-:-:S05]  /*0610*/  @!P1 IMAD.WIDE.U32 R16, R22, 0x4, R16 ;  /* 0x0000000416109825 */ /* 0x001fca00078e0010 */
[----:B------:R0:W3:Y:S02]  /*0620*/  @!P1 LDG.E.CONSTANT R22, desc[UR6][R16.64] ;  /* 0x0000000610169981 */ /* 0x0000e4000c1e9900 */
[----:B0-----:R-:W0:Y:S02]  /*0630*/  @!P2 LDC.64 R16, c[0x0][0x380] ;  /* 0x0000e000ff10ab82 */ /* 0x001e240000000a00 */
[----:B0-----:R-:W-:Y:S01]  /*0640*/  @!P2 IMAD.WIDE.U32 R16, R24, 0x4, R16 ;  /* 0x000000041810a825 */ /* 0x001fe200078e0010 */
[----:B--2--5:R-:W-:-:S04]  /*0650*/  @!P0 ISETP.GT.AND P5, PT, R12, R20, PT ;  /* 0x000000140c00820c */ /* 0x024fc80003fa4270 */
[----:B------:R-:W2:Y:S01]  /*0660*/  @!P2 LDG.E.CONSTANT R20, desc[UR6][R16.64] ;  /* 0x000000061014a981 */ /* 0x000ea2000c1e9900 */
[----:B------:R-:W-:Y:S01]  /*0670*/  VIADD R18, R18, 0x3 ;  /* 0x0000000312127836 */ /* 0x000fe20000000000 */
[----:B------:R-:W-:Y:S01]  /*0680*/  @!P0 SEL R13, R13, RZ, P5 ;  /* 0x000000ff0d0d8207 */ /* 0x000fe20002800000 */
[C---:B------:R-:W-:Y:S02]  /*0690*/  IMAD R25, R0.reuse, 0x3, R25 ;  /* 0x0000000300197824 */ /* 0x040fe400078e0219 */
[----:B------:R-:W-:Y:S01]  /*06a0*/  IMAD R23, R0, 0x3, R23 ;  /* 0x0000000300177824 */ /* 0x000fe200078e0217 */
[----:B------:R-:W-:Y:S01]  /*06b0*/  ISETP.NE.AND P0, PT, R18, 0x1, PT ;  /* 0x000000011200780c */ /* 0x000fe20003f05270 */
[C---:B------:R-:W-:Y:S02]  /*06c0*/  IMAD R19, R0.reuse, 0x3, R19 ;  /* 0x0000000300137824 */ /* 0x040fe400078e0213 */
[C---:B------:R-:W-:Y:S02]  /*06d0*/  IMAD R21, R0.reuse, 0x3, R21 ;  /* 0x0000000300157824 */ /* 0x040fe400078e0215 */
[----:B------:R-:W-:-:S02]  /*06e0*/  IMAD R29, R0, 0x3, R29 ;  /* 0x00000003001d7824 */ /* 0x000fc400078e021d */
[----:B------:R-:W-:Y:S01]  /*06f0*/  IMAD R27, R0, 0x3, R27 ;  /* 0x00000003001b7824 */ /* 0x000fe200078e021b */
[----:B---3--:R-:W-:-:S04]  /*0700*/  @!P1 ISETP.GT.AND P4, PT, R12, R22, PT ;  /* 0x000000160c00920c */ /* 0x008fc80003f84270 */
[----:B------:R-:W-:Y:S02]  /*0710*/  @!P1 SEL R13, R13, RZ, P4 ;  /* 0x000000ff0d0d9207 */ /* 0x000fe40002000000 */
[----:B--2---:R-:W-:-:S04]  /*0720*/  @!P2 ISETP.GT.AND P3, PT, R12, R20, PT ;  /* 0x000000140c00a20c */ /* 0x004fc80003f64270 */
[----:B------:R-:W-:Y:S01]  /*0730*/  @!P2 SEL R13, R13, RZ, P3 ;  /* 0x000000ff0d0da207 */ /* 0x000fe20001800000 */
[----:B------:R-:W-:Y:S08]  /*0740*/  @P0 BRA `(.L_x_28) ;  /* 0xfffffffc00700947 */ /* 0x000ff0000383ffff */
[----:B------:R-:W-:Y:S05]  /*0750*/  BSYNC.RECONVERGENT B2 ;  /* 0x0000000000027941 */ /* 0x000fea0003800200 */
.L_x_27:
[----:B------:R-:W-:-:S07]  /*0760*/  VIADD R23, R21, 0xffffffd6 ;  /* 0xffffffd615177836 */ /* 0x000fce0000000000 */
.L_x_26:
[----:B------:R-:W-:Y:S05]  /*0770*/  BSYNC.RECONVERGENT B1 ;  /* 0x0000000000017941 */ /* 0x000fea0003800200 */
.L_x_25:
[----:B------:R-:W-:Y:S01]  /*0780*/  ISETP.NE.AND P0, PT, R4, 0x3, PT ;  /* 0x000000030400780c */ /* 0x000fe20003f05270 */
[----:B------:R-:W-:-:S12]  /*0790*/  BSSY.RECONVERGENT B1, `(.L_x_29) ;  /* 0x0000021000017945 */ /* 0x000fd80003800200 */
[----:B------:R-:W-:Y:S05]  /*07a0*/  @!P0 BRA `(.L_x_30) ;  /* 0x00000000007c8947 */ /* 0x000fea0003800000 */
[----:B------:R-:W0:Y:S01]  /*07b0*/  LDC R21, c[0x0][0x390] ;  /* 0x0000e400ff157b82 */ /* 0x000e220000000800 */
[----:B------:R-:W-:-:S07]  /*07c0*/  HFMA2 R20, -RZ, RZ, 0, 0 ;  /* 0x00000000ff147431 */ /* 0x000fce00000001ff */
[----:B------:R-:W1:Y:S02]  /*07d0*/  LDC.64 R16, c[0x0][0x380] ;  /* 0x0000e000ff107b82 */ /* 0x000e640000000a00 */
.L_x_33:
[----:B------:R-:W-:-:S05]  /*07e0*/  IMAD.IADD R25, R23, 0x1, R8 ;  /* 0x0000000117197824 */ /* 0x000fca00078e0208 */
        /* <DEDUP_REMOVED lines=11> */
[----:B------:R-:W-:Y:S01]  /*08a0*/  IADD3 R18, PT, PT, R25, R0, RZ ;  /* 0x0000000019127210 */ /* 0x000fe20007ffe0ff */
[----:B------:R-:W-:Y:S01]  /*08b0*/  IMAD.IADD R23, R0, 0x1, R23 ;  /* 0x0000000100177824 */ /* 0x000fe200078e0217 */
[----:B------:R-:W-:Y:S02]  /*08c0*/  BSSY.RECONVERGENT B2, `(.L_x_31) ;  /* 0x0000009000027945 */ /* 0x000fe40003800200 */
        /* <DEDUP_REMOVED lines=8> */
.L_x_32:
[----:B------:R-:W-:Y:S05]  /*0950*/  BSYNC.RECONVERGENT B2 ;  /* 0x0000000000027941 */ /* 0x000fea0003800200 */
.L_x_31:
[----:B------:R-:W-:Y:S01]  /*0960*/  VIADD R20, R20, 0x2 ;  /* 0x0000000214147836 */ /* 0x000fe20000000000 */
[----:B------:R-:W-:-:S04]  /*0970*/  IADD3 R23, PT, PT, R23, R0, RZ ;  /* 0x0000000017177210 */ /* 0x000fc80007ffe0ff */
[----:B------:R-:W-:-:S13]  /*0980*/  ISETP.NE.AND P0, PT, R20, R7, PT ;  /* 0x000000071400720c */ /* 0x000fda0003f05270 */
[----:B------:R-:W-:Y:S05]  /*0990*/  @P0 BRA `(.L_x_33) ;  /* 0xfffffffc00900947 */ /* 0x000fea000383ffff */
.L_x_30:
[----:B------:R-:W-:Y:S05]  /*09a0*/  BSYNC.RECONVERGENT B1 ;  /* 0x0000000000017941 */ /* 0x000fea0003800200 */
.L_x_29:
[----:B------:R-:W-:-:S13]  /*09b0*/  ISETP.NE.AND P0, PT, R13, RZ, PT ;  /* 0x000000ff0d00720c */ /* 0x000fda0003f05270 */
[----:B------:R0:W-:Y:S02]  /*09c0*/  @!P0 STG.E desc[UR6][R14.64], RZ ;  /* 0x000000ff0e008986 */ /* 0x0001e4000c101906 */
.L_x_24:
[----:B------:R-:W-:Y:S05]  /*09d0*/  BSYNC.RECONVERGENT B0 ;  /* 0x0000000000007941 */ /* 0x000fea0003800200 */
.L_x_23:
[----:B------:R-:W2:Y:S01]  /*09e0*/  LDCU UR4, c[0x0][0x390] ;  /* 0x00007200ff0477ac */ /* 0x000ea20008000800 */
[----:B------:R-:W-:-:S05]  /*09f0*/  IMAD.IADD R8, R9, 0x1, R8 ;  /* 0x0000000109087824 */ /* 0x000fca00078e0208 */
[----:B--2---:R-:W-:-:S13]  /*0a00*/  ISETP.GE.AND P0, PT, R8, UR4, PT ;  /* 0x0000000408007c0c */ /* 0x004fda000bf06270 */
[----:B------:R-:W-:Y:S05]  /*0a10*/  @!P0 BRA `(.L_x_34) ;  /* 0xfffffff800508947 */ /* 0x000fea000383ffff */
[----:B------:R-:W-:Y:S05]  /*0a20*/  EXIT ;  /* 0x000000000000794d */ /* 0x000fea0003800000 */
.L_x_35:
        /* <DEDUP_REMOVED lines=13> */
.L_x_43:


//--------------------- .text._Z13computeKernelPKiPii --------------------------
	.section	.text._Z13computeKernelPKiPii,"ax",@progbits
	.align	128
        .global         _Z13computeKernelPKiPii
        .type           _Z13computeKernelPKiPii,@function
        .size           _Z13computeKernelPKiPii,(.L_x_44 - _Z13computeKernelPKiPii)
        .other          _Z13computeKernelPKiPii,@"STO_CUDA_ENTRY STV_DEFAULT"
_Z13computeKernelPKiPii:
.text._Z13computeKernelPKiPii:
[----:B------:R-:W-:Y:S01]  /*0000*/  LDC R1, c[0x0][0x37c] ;  /* 0x0000df00ff017b82 */ /* 0x000fe20000000800 */
[----:B------:R-:W0:Y:S07]  /*0010*/  S2R R3, SR_TID.X ;  /* 0x0000000000037919 */ /* 0x000e2e0000002100 */
[----:B------:R-:W0:Y:S01]  /*0020*/  S2UR UR4, SR_CTAID.X ;  /* 0x00000000000479c3 */ /* 0x000e220000002500 */
[----:B------:R-:W1:Y:S07]  /*0030*/  LDCU UR5, c[0x0][0x390] ;  /* 0x00007200ff0577ac */ /* 0x000e6e0008000800 */
[----:B------:R-:W0:Y:S02]  /*0040*/  LDC R6, c[0x0][0x360] ;  /* 0x0000d800ff067b82 */ /* 0x000e240000000800 */
[----:B0-----:R-:W-:-:S05]  /*0050*/  IMAD R6, R6, UR4, R3 ;  /* 0x0000000406067c24 */ /* 0x001fca000f8e0203 */
[----:B-1----:R-:W-:-:S13]  /*0060*/  ISETP.GE.AND P0, PT, R6, UR5, PT ;  /* 0x0000000506007c0c */ /* 0x002fda000bf06270 */
[----:B------:R-:W-:Y:S05]  /*0070*/  @P0 EXIT ;  /* 0x000000000000094d */ /* 0x000fea0003800000 */
[----:B------:R-:W0:Y:S01]  /*0080*/  LDC.64 R4, c[0x0][0x380] ;  /* 0x0000e000ff047b82 */ /* 0x000e220000000a00 */
[C---:B------:R-:W-:Y:S01]  /*0090*/  VIADD R9, R6.reuse, 0xffffffd6 ;  /* 0xffffffd606097836 */ /* 0x040fe20000000000 */
[----:B------:R-:W1:Y:S01]  /*00a0*/  LDCU.64 UR4, c[0x0][0x358] ;  /* 0x00006b00ff0477ac */ /* 0x000e620008000a00 */
[----:B------:R-:W-:Y:S02]  /*00b0*/  IMAD.MOV.U32 R0, RZ, RZ, 0x1 ;  /* 0x00000001ff007424 */ /* 0x000fe400078e00ff */
[----:B------:R-:W-:Y:S01]  /*00c0*/  IMAD.MOV.U32 R7, RZ, RZ, -0x2a ;  /* 0xffffffd6ff077424 */ /* 0x000fe200078e00ff */
[----:B------:R-:W2:Y:S02]  /*00d0*/  LDCU UR6, c[0x0][0x390] ;  /* 0x00007200ff0677ac */ /* 0x000ea40008000800 */
[----:B------:R-:W3:Y:S01]  /*00e0*/  LDC.64 R2, c[0x0][0x380] ;  /* 0x0000e000ff027b82 */ /* 0x000ee20000000a00 */
[----:B012---:R-:W-:-:S07]  /*00f0*/  IMAD.WIDE R4, R6, 0x4, R4 ;  /* 0x0000000406047825 */ /* 0x007fce00078e0204 */
.L_x_39:
[----:B------:R-:W-:Y:S01]  /*0100*/  ISETP.GE.AND P0, PT, R9, UR6, PT ;  /* 0x0000000609007c0c */ /* 0x000fe2000bf06270 */
[----:B------:R-:W-:Y:S01]  /*0110*/  BSSY.RECONVERGENT B0, `(.L_x_36) ;  /* 0x0000009000007945 */ /* 0x000fe20003800200 */
[----:B------:R-:W-:Y:S02]  /*0120*/  ISETP.NE.AND P1, PT, R7, 0x2a, PT ;  /* 0x0000002a0700780c */ /* 0x000fe40003f25270 */
[----:B------:R-:W-:-:S13]  /*0130*/  ISETP.LT.OR P0, PT, R9, RZ, P0 ;  /* 0x000000ff0900720c */ /* 0x000fda0000701670 */
[----:B------:R-:W-:Y:S05]  /*0140*/  @P0 BRA `(.L_x_37) ;  /* 0x0000000000140947 */ /* 0x000fea0003800000 */
[----:B---3--:R-:W-:Y:S01]  /*0150*/  IMAD.WIDE.U32 R10, R9, 0x4, R2 ;  /* 0x00000004090a7825 */ /* 0x008fe200078e0002 */
[----:B------:R-:W2:Y:S05]  /*0160*/  LDG.E.CONSTANT R8, desc[UR4][R4.64] ;  /* 0x0000000404087981 */ /* 0x000eaa000c1e9900 */
[----:B------:R-:W2:Y:S02]  /*0170*/  LDG.E.CONSTANT R11, desc[UR4][R10.64] ;  /* 0x000000040a0b7981 */ /* 0x000ea4000c1e9900 */
[----:B--2---:R-:W-:-:S04]  /*0180*/  ISETP.GT.AND P0, PT, R8, R11, PT ;  /* 0x0000000b0800720c */ /* 0x004fc80003f04270 */
[----:B------:R-:W-:-:S09]  /*0190*/  SEL R0, R0, RZ, P0 ;  /* 0x000000ff00007207 */ /* 0x000fd20000000000 */
.L_x_37:
[----:B------:R-:W-:Y:S05]  /*01a0*/  BSYNC.RECONVERGENT B0 ;  /* 0x0000000000007941 */ /* 0x000fea0003800200 */
.L_x_36:
[----:B------:R-:W-:Y:S05]  /*01b0*/  @!P1 BRA `(.L_x_38) ;  /* 0x00000000007c9947 */ /* 0x000fea0003800000 */
        /* <DEDUP_REMOVED lines=8> */
[----:B------:R-:W-:Y:S02]  /*0240*/  ISETP.EQ.OR P2, PT, R7, -0x2, P2 ;  /* 0xfffffffe0700780c */ /* 0x000fe40001742670 */
[----:B------:R-:W-:-:S07]  /*0250*/  ISETP.LT.OR P0, PT, R21, RZ, P0 ;  /* 0x000000ff1500720c */ /* 0x000fce0000701670 */
[----:B------:R-:W0:Y:S08]  /*0260*/  @!P1 LDC.64 R10, c[0x0][0x380] ;  /* 0x0000e000ff0a9b82 */ /* 0x000e300000000a00 */
[----:B------:R-:W1:Y:S08]  /*0270*/  @!P2 LDC.64 R12, c[0x0][0x380] ;  /* 0x0000e000ff0cab82 */ /* 0x000e700000000a00 */
[----:B------:R-:W2:Y:S01]  /*0280*/  @!P0 LDC.64 R14, c[0x0][0x380] ;  /* 0x0000e000ff0e8b82 */ /* 0x000ea20000000a00 */
[----:B0-----:R-:W-:-:S02]  /*0290*/  @!P1 IMAD.WIDE.U32 R10, R17, 0x4, R10 ;  /* 0x00000004110a9825 */ /* 0x001fc400078e000a */
[----:B------:R-:W4:Y:S04]  /*02a0*/  @!P1 LDG.E.CONSTANT R17, desc[UR4][R4.64] ;  /* 0x0000000404119981 */ /* 0x000f28000c1e9900 */
[----:B------:R-:W4:Y:S01]  /*02b0*/  @!P1 LDG.E.CONSTANT R10, desc[UR4][R10.64] ;  /* 0x000000040a0a9981 */ /* 0x000f22000c1e9900 */
[----:B-1----:R-:W-:-:S03]  /*02c0*/  @!P2 IMAD.WIDE.U32 R12, R19, 0x4, R12 ;  /* 0x00000004130ca825 */ /* 0x002fc600078e000c */
[----:B------:R-:W5:Y:S04]  /*02d0*/  @!P2 LDG.E.CONSTANT R19, desc[UR4][R4.64] ;  /* 0x000000040413a981 */ /* 0x000f68000c1e9900 */
[----:B------:R-:W5:Y:S01]  /*02e0*/  @!P2 LDG.E.CONSTANT R12, desc[UR4][R12.64] ;  /* 0x000000040c0ca981 */ /* 0x000f62000c1e9900 */
[----:B--2---:R-:W-:-:S03]  /*02f0*/  @!P0 IMAD.WIDE.U32 R14, R21, 0x4, R14 ;  /* 0x00000004150e8825 */ /* 0x004fc600078e000e */
[----:B------:R-:W2:Y:S04]  /*0300*/  @!P0 LDG.E.CONSTANT R21, desc[UR4][R4.64] ;  /* 0x0000000404158981 */ /* 0x000ea8000c1e9900 */
[----:B------:R-:W2:Y:S01]  /*0310*/  @!P0 LDG.E.CONSTANT R14, desc[UR4][R14.64] ;  /* 0x000000040e0e8981 */ /* 0x000ea2000c1e9900 */
[----:B------:R-:W-:Y:S02]  /*0320*/  VIADD R9, R9, 0x4 ;  /* 0x0000000409097836 */ /* 0x000fe40000000000 */
[----:B------:R-:W-:Y:S01]  /*0330*/  VIADD R7, R7, 0x4 ;  /* 0x0000000407077836 */ /* 0x000fe20000000000 */
[----:B----4-:R-:W-:-:S04]  /*0340*/  @!P1 ISETP.GT.AND P4, PT, R17, R10, PT ;  /* 0x0000000a1100920c */ /* 0x010fc80003f84270 */
[----:B------:R-:W-:Y:S02]  /*0350*/  @!P1 SEL R0, R0, RZ, P4 ;  /* 0x000000ff00009207 */ /* 0x000fe40002000000 */
[----:B-----5:R-:W-:-:S04]  /*0360*/  @!P2 ISETP.GT.AND P3, PT, R19, R12, PT ;  /* 0x0000000c1300a20c */ /* 0x020fc80003f64270 */
[----:B------:R-:W-:Y:S02]  /*0370*/  @!P2 SEL R0, R0, RZ, P3 ;  /* 0x000000ff0000a207 */ /* 0x000fe40001800000 */
[----:B--2---:R-:W-:-:S04]  /*0380*/  @!P0 ISETP.GT.AND P1, PT, R21, R14, PT ;  /* 0x0000000e1500820c */ /* 0x004fc80003f24270 */
[----:B------:R-:W-:Y:S01]  /*0390*/  @!P0 SEL R0, R0, RZ, P1 ;  /* 0x000000ff00008207 */ /* 0x000fe20000800000 */
[----:B------:R-:W-:Y:S08]  /*03a0*/  BRA `(.L_x_39) ;  /* 0xfffffffc00547947 */ /* 0x000ff0000383ffff */
.L_x_38:
[----:B---3--:R-:W0:Y:S02]  /*03b0*/  LDC.64 R2, c[0x0][0x388] ;  /* 0x0000e200ff027b82 */ /* 0x008e240000000a00 */
[----:B0-----:R-:W-:-:S05]  /*03c0*/  IMAD.WIDE R6, R6, 0x4, R2 ;  /* 0x0000000406067825 */ /* 0x001fca00078e0202 */
[----:B------:R-:W-:Y:S01]  /*03d0*/  STG.E desc[UR4][R6.64], R0 ;  /* 0x0000000006007986 */ /* 0x000fe2000c101904 */
[----:B------:R-:W-:Y:S05]  /*03e0*/  EXIT ;  /* 0x000000000000794d */ /* 0x000fea0003800000 */
.L_x_40:
        /* <DEDUP_REMOVED lines=9> */
.L_x_44:


//--------------------- .nv.shared.reserved.0     --------------------------
	.section	.nv.shared.reserved.0,"aw",@nobits
	.weak		__nv_reservedSMEM_offset_0_alias
	.size		__nv_reservedSMEM_offset_0_alias, 0, 64
	.other		__nv_reservedSMEM_offset_0_alias,@"STO_CUDA_RESERVED_SHARED STV_DEFAULT"
__nv_reservedSMEM_offset_0_alias:
	.zero		0
	.zero		64


//--------------------- .nv.shared._Z22computeKernelSharedMemPKiPii --------------------------
	.section	.nv.shared._Z22computeKernelSharedMemPKiPii,"aw",@nobits
	.sectionflags	@""
	.align	4
.nv.shared._Z22computeKernelSharedMemPKiPii:
	.zero		1488


//--------------------- .nv.constant0._Z24computeKernelSharedMem2dPKiPii --------------------------
	.section	.nv.constant0._Z24computeKernelSharedMem2dPKiPii,"a",@progbits
	.sectionflags	@""
	.align	4
.nv.constant0._Z24computeKernelSharedMem2dPKiPii:
	.zero		916


//--------------------- .nv.constant0._Z22computeKernelSharedMemPKiPii --------------------------
	.section	.nv.constant0._Z22computeKernelSharedMemPKiPii,"a",@progbits
	.sectionflags	@""
	.align	4
.nv.constant0._Z22computeKernelSharedMemPKiPii:
	.zero		916


//--------------------- .nv.constant0._Z15computeKernel2dPKiPii --------------------------
	.section	.nv.constant0._Z15computeKernel2dPKiPii,"a",@progbits
	.sectionflags	@""
	.align	4
.nv.constant0._Z15computeKernel2dPKiPii:
	.zero		916


//--------------------- .nv.constant0._Z13computeKernelPKiPii --------------------------
	.section	.nv.constant0._Z13computeKernelPKiPii,"a",@progbits
	.sectionflags	@""
	.align	4
.nv.constant0._Z13computeKernelPKiPii:
	.zero		916


//--------------------- SYMBOLS --------------------------

	.type		.nv.reservedSmem.offset0,@object
	.size		.nv.reservedSmem.offset0,0x4
	.type		.nv.reservedSmem.cap,@object
	.size		.nv.reservedSmem.cap,0x4
